// auto-generated by cutlass_sweep.gemm — config: {"arch": "sm_100", "cluster_m": 8, "cluster_n": 1, "dtype": "fp16", "dtype_b": "fp16", "layout": "nt", "stages": 3, "tile_k": 64, "tile_m": 128, "tile_n": 128}
#include "cutlass/cutlass.h"
#include "cutlass/gemm/collective/collective_builder.hpp"
#include "cutlass/gemm/device/gemm_universal_adapter.h"
#include "cutlass/gemm/kernel/gemm_universal.hpp"
#include "cutlass/epilogue/collective/collective_builder.hpp"

using ElemA = cutlass::half_t;
using ElemB = cutlass::half_t;
using ElemCD = cutlass::half_t;
using Acc  = float;
using TileShape    = cute::Shape<cute::_128, cute::_128, cute::_64>;
using ClusterShape = cute::Shape<cute::_8, cute::_1, cute::_1>;

using CollectiveEpilogue = typename cutlass::epilogue::collective::CollectiveBuilder<
    cutlass::arch::Sm100, cutlass::arch::OpClassTensorOp,
    TileShape, ClusterShape,
    cutlass::epilogue::collective::EpilogueTileAuto,
    Acc, Acc,
    ElemCD, cutlass::layout::RowMajor, 128 / cutlass::sizeof_bits<ElemCD>::value,
    ElemCD, cutlass::layout::RowMajor, 128 / cutlass::sizeof_bits<ElemCD>::value,
    cutlass::epilogue::collective::EpilogueScheduleAuto
  >::CollectiveOp;

using CollectiveMainloop = typename cutlass::gemm::collective::CollectiveBuilder<
    cutlass::arch::Sm100, cutlass::arch::OpClassTensorOp,
    ElemA, cutlass::layout::RowMajor, 128 / cutlass::sizeof_bits<ElemA>::value,
    ElemB, cutlass::layout::ColumnMajor, 128 / cutlass::sizeof_bits<ElemB>::value,
    Acc,
    TileShape, ClusterShape,
    cutlass::gemm::collective::StageCount<3>,
    cutlass::gemm::collective::KernelScheduleAuto
  >::CollectiveOp;

using GemmKernel = cutlass::gemm::kernel::GemmUniversal<
    cute::Shape<int,int,int,int>,
    CollectiveMainloop,
    CollectiveEpilogue
>;
using Gemm = cutlass::gemm::device::GemmUniversalAdapter<GemmKernel>;

// Force the device kernel symbol into the cubin without needing a host main.
auto* _anchor = &cutlass::device_kernel<GemmKernel>;


// ===== COMPILED SASS (sm_100a) =====

	.target	sm_100a

	.elftype	@"ET_EXEC"


//--------------------- .note.nv.tkinfo           --------------------------
	.section	.note.nv.tkinfo,"",@"SHT_NOTE"
	.sectionflags	@"SHF_NOTE_NV_TKINFO"
	.tkinfo
        /*0018*/ 	.word	0x00000002
        /*0030*/ 	.string	""
        /*0030*/ 	.string	"ptxas"
        /*0030*/ 	.string	"Cuda compilation tools, release 13.0, V13.0.88"
        /*0030*/ 	.string	"Build cuda_13.0.r13.0/compiler.36424714_0"
        /*0030*/ 	.string	"-arch sm_100a -m 64 "



//--------------------- .note.nv.cuinfo           --------------------------
	.section	.note.nv.cuinfo,"",@"SHT_NOTE"
	.sectionflags	@"SHF_NOTE_NV_CUINFO"
        /*0018*/ 	.short	0x0002
        /*001a*/ 	.short	0x0064
        /*001c*/ 	.short	0x0082
	.zero		2


//--------------------- .nv.info                  --------------------------
	.section	.nv.info,"",@"SHT_CUDA_INFO"
	.align	4


	//----- nvinfo : EIATTR_REGCOUNT
	.align		4
        /*0000*/ 	.byte	0x04, 0x2f
        /*0002*/ 	.short	(.L_19 - .L_18)
	.align		4
.L_18:
        /*0004*/ 	.word	index@(_ZN7cutlass13device_kernelINS_4gemm6kernel13GemmUniversalIN4cute5tupleIJiiiiEEENS1_10collective13CollectiveMmaINS1_35MainloopSm100TmaUmmaWarpSpecializedILi3ELi2ELi4ENS5_IJNS4_1CILi8EEENSA_ILi1EEESC_EEEEENS5_IJNSA_ILi128EEESF_NSA_ILi64EEEEEENS_6half_tENS5_IJlSC_lEEESI_SJ_NS4_8TiledMMAINS4_8MMA_AtomIJNS4_26SM100_MMA_F16BF16_2x1SM_SSISI_SI_fLi128ELi128ELNS4_4UMMA5MajorE0ELSO_0ELNSN_7ScaleInE0ELSP_0EEEEEENS4_6LayoutINS5_IJSC_SC_SC_EEENS5_IJNSA_ILi0EEESU_SU_EEEEENS5_IJNS4_10UnderscoreESX_SX_EEEEENS4_18SM100_TMA_2SM_LOADENS4_14ComposedLayoutINS4_7SwizzleILi3ELi4ELi3EEENS4_18smem_ptr_flag_bitsILi16EEENSS_INS5_IJSB_SG_EEENS5_IJSG_SC_EEEEEEEvNS4_8identityENS4_28SM100_TMA_2SM_LOAD_MULTICASTES19_vS1A_EENS_8epilogue10collective18CollectiveEpilogueINS1D_23Sm100TmaWarpSpecializedILi4ELi2ELi16ELb1ELb0EEEJNS5_IJSG_SF_SG_EEENS5_IJNSS_ISG_SC_EENSS_INS5_IJNSA_ILi16EEENSA_ILi2EEEEEENS5_IJSC_SG_EEEEEEEESI_SJ_SI_SJ_NS1D_6fusion15FusionCallbacksIS1H_NS1Q_17LinearCombinationISI_fSI_fLNS_15FloatRoundStyleE2EEES1I_S1P_JEEENS4_5SM1004TMEM4LOAD26SM100_TMEM_LOAD_32dp32b16xENS4_13SM90_TMA_LOADENS11_INS12_ILi1ELi4ELi3EEES15_NSS_INS5_IJSB_S1K_EEENS5_IJS1K_SC_EEEEEEENS4_39AutoVectorizingCopyWithAssumedAlignmentILi128EEENS4_14SM90_TMA_STOREES25_S27_S27_EEEvvEEEEvNT_6ParamsE)
        /*0008*/ 	.word	0x00000044


	//----- nvinfo : EIATTR_FRAME_SIZE
	.align		4
.L_19:
        /*000c*/ 	.byte	0x04, 0x11
        /*000e*/ 	.short	(.L_21 - .L_20)
	.align		4
.L_20:
        /*0010*/ 	.word	index@($__internal_2_$__cuda_sm10x_tcgen05_guardrail_trap_unallocated_columns_being_dealloced)
        /*0014*/ 	.word	0x00000000


	//----- nvinfo : EIATTR_FRAME_SIZE
	.align		4
.L_21:
        /*0018*/ 	.byte	0x04, 0x11
        /*001a*/ 	.short	(.L_23 - .L_22)
	.align		4
.L_22:
        /*001c*/ 	.word	index@($__internal_1_$__cuda_sm10x_tcgen05_guardrail_trap_phase_invalid_during_alloc)
        /*0020*/ 	.word	0x00000000


	//----- nvinfo : EIATTR_FRAME_SIZE
	.align		4
.L_23:
        /*0024*/ 	.byte	0x04, 0x11
        /*0026*/ 	.short	(.L_25 - .L_24)
	.align		4
.L_24:
        /*0028*/ 	.word	index@($__internal_0_$__cuda_sm10x_tcgen05_guardrail_trap_col_being_dealloced_not_returned_by_alloc)
        /*002c*/ 	.word	0x00000000


	//----- nvinfo : EIATTR_FRAME_SIZE
	.align		4
.L_25:
        /*0030*/ 	.byte	0x04, 0x11
        /*0032*/ 	.short	(.L_27 - .L_26)
	.align		4
.L_26:
        /*0034*/ 	.word	index@(_ZN7cutlass13device_kernelINS_4gemm6kernel13GemmUniversalIN4cute5tupleIJiiiiEEENS1_10collective13CollectiveMmaINS1_35MainloopSm100TmaUmmaWarpSpecializedILi3ELi2ELi4ENS5_IJNS4_1CILi8EEENSA_ILi1EEESC_EEEEENS5_IJNSA_ILi128EEESF_NSA_ILi64EEEEEENS_6half_tENS5_IJlSC_lEEESI_SJ_NS4_8TiledMMAINS4_8MMA_AtomIJNS4_26SM100_MMA_F16BF16_2x1SM_SSISI_SI_fLi128ELi128ELNS4_4UMMA5MajorE0ELSO_0ELNSN_7ScaleInE0ELSP_0EEEEEENS4_6LayoutINS5_IJSC_SC_SC_EEENS5_IJNSA_ILi0EEESU_SU_EEEEENS5_IJNS4_10UnderscoreESX_SX_EEEEENS4_18SM100_TMA_2SM_LOADENS4_14ComposedLayoutINS4_7SwizzleILi3ELi4ELi3EEENS4_18smem_ptr_flag_bitsILi16EEENSS_INS5_IJSB_SG_EEENS5_IJSG_SC_EEEEEEEvNS4_8identityENS4_28SM100_TMA_2SM_LOAD_MULTICASTES19_vS1A_EENS_8epilogue10collective18CollectiveEpilogueINS1D_23Sm100TmaWarpSpecializedILi4ELi2ELi16ELb1ELb0EEEJNS5_IJSG_SF_SG_EEENS5_IJNSS_ISG_SC_EENSS_INS5_IJNSA_ILi16EEENSA_ILi2EEEEEENS5_IJSC_SG_EEEEEEEESI_SJ_SI_SJ_NS1D_6fusion15FusionCallbacksIS1H_NS1Q_17LinearCombinationISI_fSI_fLNS_15FloatRoundStyleE2EEES1I_S1P_JEEENS4_5SM1004TMEM4LOAD26SM100_TMEM_LOAD_32dp32b16xENS4_13SM90_TMA_LOADENS11_INS12_ILi1ELi4ELi3EEES15_NSS_INS5_IJSB_S1K_EEENS5_IJS1K_SC_EEEEEEENS4_39AutoVectorizingCopyWithAssumedAlignmentILi128EEENS4_14SM90_TMA_STOREES25_S27_S27_EEEvvEEEEvNT_6ParamsE)
        /*0038*/ 	.word	0x00000000


	//----- nvinfo : EIATTR_MIN_STACK_SIZE
	.align		4
.L_27:
        /*003c*/ 	.byte	0x04, 0x12
        /*003e*/ 	.short	(.L_29 - .L_28)
	.align		4
.L_28:
        /*0040*/ 	.word	index@(_ZN7cutlass13device_kernelINS_4gemm6kernel13GemmUniversalIN4cute5tupleIJiiiiEEENS1_10collective13CollectiveMmaINS1_35MainloopSm100TmaUmmaWarpSpecializedILi3ELi2ELi4ENS5_IJNS4_1CILi8EEENSA_ILi1EEESC_EEEEENS5_IJNSA_ILi128EEESF_NSA_ILi64EEEEEENS_6half_tENS5_IJlSC_lEEESI_SJ_NS4_8TiledMMAINS4_8MMA_AtomIJNS4_26SM100_MMA_F16BF16_2x1SM_SSISI_SI_fLi128ELi128ELNS4_4UMMA5MajorE0ELSO_0ELNSN_7ScaleInE0ELSP_0EEEEEENS4_6LayoutINS5_IJSC_SC_SC_EEENS5_IJNSA_ILi0EEESU_SU_EEEEENS5_IJNS4_10UnderscoreESX_SX_EEEEENS4_18SM100_TMA_2SM_LOADENS4_14ComposedLayoutINS4_7SwizzleILi3ELi4ELi3EEENS4_18smem_ptr_flag_bitsILi16EEENSS_INS5_IJSB_SG_EEENS5_IJSG_SC_EEEEEEEvNS4_8identityENS4_28SM100_TMA_2SM_LOAD_MULTICASTES19_vS1A_EENS_8epilogue10collective18CollectiveEpilogueINS1D_23Sm100TmaWarpSpecializedILi4ELi2ELi16ELb1ELb0EEEJNS5_IJSG_SF_SG_EEENS5_IJNSS_ISG_SC_EENSS_INS5_IJNSA_ILi16EEENSA_ILi2EEEEEENS5_IJSC_SG_EEEEEEEESI_SJ_SI_SJ_NS1D_6fusion15FusionCallbacksIS1H_NS1Q_17LinearCombinationISI_fSI_fLNS_15FloatRoundStyleE2EEES1I_S1P_JEEENS4_5SM1004TMEM4LOAD26SM100_TMEM_LOAD_32dp32b16xENS4_13SM90_TMA_LOADENS11_INS12_ILi1ELi4ELi3EEES15_NSS_INS5_IJSB_S1K_EEENS5_IJS1K_SC_EEEEEEENS4_39AutoVectorizingCopyWithAssumedAlignmentILi128EEENS4_14SM90_TMA_STOREES25_S27_S27_EEEvvEEEEvNT_6ParamsE)
        /*0044*/ 	.word	0x00000000
.L_29:


//--------------------- .nv.compat                --------------------------
	.section	.nv.compat,"",@"SHT_CUDA_COMPAT_INFO"
	.align	4
        /*0000*/ 	.byte	0x02, 0x09, 0x01, 0x00, 0x02, 0x02, 0x02, 0x00, 0x02, 0x05, 0x05, 0x00, 0x03, 0x07, 0x01, 0x01
        /*0010*/ 	.byte	0x02, 0x03, 0x01, 0x00, 0x02, 0x06, 0x01, 0x00, 0x04, 0x0b, 0x08, 0x00, 0x09, 0x00, 0x00, 0x00
        /*0020*/ 	.byte	0x00, 0x00, 0x00, 0x00


//--------------------- .nv.info._ZN7cutlass13device_kernelINS_4gemm6kernel13GemmUniversalIN4cute5tupleIJiiiiEEENS1_10collective13CollectiveMmaINS1_35MainloopSm100TmaUmmaWarpSpecializedILi3ELi2ELi4ENS5_IJNS4_1CILi8EEENSA_ILi1EEESC_EEEEENS5_IJNSA_ILi128EEESF_NSA_ILi64EEEEEENS_6half_tENS5_IJlSC_lEEESI_SJ_NS4_8TiledMMAINS4_8MMA_AtomIJNS4_26SM100_MMA_F16BF16_2x1SM_SSISI_SI_fLi128ELi128ELNS4_4UMMA5MajorE0ELSO_0ELNSN_7ScaleInE0ELSP_0EEEEEENS4_6LayoutINS5_IJSC_SC_SC_EEENS5_IJNSA_ILi0EEESU_SU_EEEEENS5_IJNS4_10UnderscoreESX_SX_EEEEENS4_18SM100_TMA_2SM_LOADENS4_14ComposedLayoutINS4_7SwizzleILi3ELi4ELi3EEENS4_18smem_ptr_flag_bitsILi16EEENSS_INS5_IJSB_SG_EEENS5_IJSG_SC_EEEEEEEvNS4_8identityENS4_28SM100_TMA_2SM_LOAD_MULTICASTES19_vS1A_EENS_8epilogue10collective18CollectiveEpilogueINS1D_23Sm100TmaWarpSpecializedILi4ELi2ELi16ELb1ELb0EEEJNS5_IJSG_SF_SG_EEENS5_IJNSS_ISG_SC_EENSS_INS5_IJNSA_ILi16EEENSA_ILi2EEEEEENS5_IJSC_SG_EEEEEEEESI_SJ_SI_SJ_NS1D_6fusion15FusionCallbacksIS1H_NS1Q_17LinearCombinationISI_fSI_fLNS_15FloatRoundStyleE2EEES1I_S1P_JEEENS4_5SM1004TMEM4LOAD26SM100_TMEM_LOAD_32dp32b16xENS4_13SM90_TMA_LOADENS11_INS12_ILi1ELi4ELi3EEES15_NSS_INS5_IJSB_S1K_EEENS5_IJS1K_SC_EEEEEEENS4_39AutoVectorizingCopyWithAssumedAlignmentILi128EEENS4_14SM90_TMA_STOREES25_S27_S27_EEEvvEEEEvNT_6ParamsE --------------------------
	.section	.nv.info._ZN7cutlass13device_kernelINS_4gemm6kernel13GemmUniversalIN4cute5tupleIJiiiiEEENS1_10collective13CollectiveMmaINS1_35MainloopSm100TmaUmmaWarpSpecializedILi3ELi2ELi4ENS5_IJNS4_1CILi8EEENSA_ILi1EEESC_EEEEENS5_IJNSA_ILi128EEESF_NSA_ILi64EEEEEENS_6half_tENS5_IJlSC_lEEESI_SJ_NS4_8TiledMMAINS4_8MMA_AtomIJNS4_26SM100_MMA_F16BF16_2x1SM_SSISI_SI_fLi128ELi128ELNS4_4UMMA5MajorE0ELSO_0ELNSN_7ScaleInE0ELSP_0EEEEEENS4_6LayoutINS5_IJSC_SC_SC_EEENS5_IJNSA_ILi0EEESU_SU_EEEEENS5_IJNS4_10UnderscoreESX_SX_EEEEENS4_18SM100_TMA_2SM_LOADENS4_14ComposedLayoutINS4_7SwizzleILi3ELi4ELi3EEENS4_18smem_ptr_flag_bitsILi16EEENSS_INS5_IJSB_SG_EEENS5_IJSG_SC_EEEEEEEvNS4_8identityENS4_28SM100_TMA_2SM_LOAD_MULTICASTES19_vS1A_EENS_8epilogue10collective18CollectiveEpilogueINS1D_23Sm100TmaWarpSpecializedILi4ELi2ELi16ELb1ELb0EEEJNS5_IJSG_SF_SG_EEENS5_IJNSS_ISG_SC_EENSS_INS5_IJNSA_ILi16EEENSA_ILi2EEEEEENS5_IJSC_SG_EEEEEEEESI_SJ_SI_SJ_NS1D_6fusion15FusionCallbacksIS1H_NS1Q_17LinearCombinationISI_fSI_fLNS_15FloatRoundStyleE2EEES1I_S1P_JEEENS4_5SM1004TMEM4LOAD26SM100_TMEM_LOAD_32dp32b16xENS4_13SM90_TMA_LOADENS11_INS12_ILi1ELi4ELi3EEES15_NSS_INS5_IJSB_S1K_EEENS5_IJS1K_SC_EEEEEEENS4_39AutoVectorizingCopyWithAssumedAlignmentILi128EEENS4_14SM90_TMA_STOREES25_S27_S27_EEEvvEEEEvNT_6ParamsE,"",@"SHT_CUDA_INFO"
	.sectionflags	@""
	.align	4


	//----- nvinfo : EIATTR_CUDA_API_VERSION
	.align		4
        /*0000*/ 	.byte	0x04, 0x37
        /*0002*/ 	.short	(.L_31 - .L_30)
.L_30:
        /*0004*/ 	.word	0x00000082


	//----- nvinfo : EIATTR_KPARAM_INFO
	.align		4
.L_31:
        /*0008*/ 	.byte	0x04, 0x17
        /*000a*/ 	.short	(.L_33 - .L_32)
.L_32:
        /*000c*/ 	.word	0x00000000
        /*0010*/ 	.short	0x0000
        /*0012*/ 	.short	0x0000
        /*0014*/ 	.byte	0x00, 0xf0, 0x01, 0x20


	//----- nvinfo : EIATTR_AT_ENTRY_FRAGMENTS
	.align		4
.L_33:
        /*0018*/ 	.byte	0x04, 0x4f
        /*001a*/ 	.short	(.L_35 - .L_34)


	//   ....[0]....
.L_34:
        /*001c*/ 	.word	0x00000007


	//----- nvinfo : EIATTR_RESERVED_SMEM_USED
	.align		4
.L_35:
        /*0020*/ 	.byte	0x01, 0x41
	.zero		2


	//----- nvinfo : EIATTR_SPARSE_MMA_MASK
	.align		4
        /*0024*/ 	.byte	0x03, 0x50
        /*0026*/ 	.short	0x0000


	//----- nvinfo : EIATTR_TCGEN05_2CTA_USED
	.align		4
        /*0028*/ 	.byte	0x01, 0x52
	.zero		2


	//----- nvinfo : EIATTR_MAXREG_COUNT
	.align		4
        /*002c*/ 	.byte	0x03, 0x1b
        /*002e*/ 	.short	0x00ff


	//----- nvinfo : EIATTR_NUM_BARRIERS
	.align		4
        /*0030*/ 	.byte	0x02, 0x4c
        /*0032*/ 	.byte	0x07
	.zero		1


	//----- nvinfo : EIATTR_EXTERNS
	.align		4
        /*0034*/ 	.byte	0x04, 0x0f
        /*0036*/ 	.short	(.L_37 - .L_36)


	//   ....[0]....
	.align		4
.L_36:
        /*0038*/ 	.word	index@(__assertfail)


	//----- nvinfo : EIATTR_MERCURY_ISA_VERSION
	.align		4
.L_37:
        /*003c*/ 	.byte	0x03, 0x5f
        /*003e*/ 	.short	0x0101


	//----- nvinfo : EIATTR_INT_WARP_WIDE_INSTR_OFFSETS
	.align		4
        /*0040*/ 	.byte	0x04, 0x31
        /*0042*/ 	.short	(.L_39 - .L_38)


	//   ....[0]....
.L_38:
        /*0044*/ 	.word	0x00000d50


	//   ....[1]....
        /*0048*/ 	.word	0x00000df0


	//   ....[2]....
        /*004c*/ 	.word	0x00004280


	//   ....[3]....
        /*0050*/ 	.word	0x000042b0


	//   ....[4]....
        /*0054*/ 	.word	0x000042d0


	//   ....[5]....
        /*0058*/ 	.word	0x00004e90


	//   ....[6]....
        /*005c*/ 	.word	0x00004f30


	//   ....[7]....
        /*0060*/ 	.word	0x00004fe0


	//   ....[8]....
        /*0064*/ 	.word	0x00005060


	//   ....[9]....
        /*0068*/ 	.word	0x00005110


	//   ....[10]....
        /*006c*/ 	.word	0x000051c0


	//   ....[11]....
        /*0070*/ 	.word	0x00005240


	//   ....[12]....
        /*0074*/ 	.word	0x00005300


	//   ....[13]....
        /*0078*/ 	.word	0x000053c0


	//   ....[14]....
        /*007c*/ 	.word	0x00005470


	//   ....[15]....
        /*0080*/ 	.word	0x00005560


	//   ....[16]....
        /*0084*/ 	.word	0x00005640


	//----- nvinfo : EIATTR_COOP_GROUP_MASK_REGIDS
	.align		4
.L_39:
        /*0088*/ 	.byte	0x04, 0x29
        /*008a*/ 	.short	(.L_41 - .L_40)


	//   ....[0]....
.L_40:
        /*008c*/ 	.word	0xffffffff


	//   ....[1]....
        /*0090*/ 	.word	0xffffffff


	//   ....[2]....
        /*0094*/ 	.word	0xffffffff


	//   ....[3]....
        /*0098*/ 	.word	0xffffffff


	//   ....[4]....
        /*009c*/ 	.word	0xffffffff


	//   ....[5]....
        /*00a0*/ 	.word	0xffffffff


	//   ....[6]....
        /*00a4*/ 	.word	0xffffffff


	//   ....[7]....
        /*00a8*/ 	.word	0xffffffff


	//   ....[8]....
        /*00ac*/ 	.word	0xffffffff


	//   ....[9]....
        /*00b0*/ 	.word	0xffffffff


	//   ....[10]....
        /*00b4*/ 	.word	0xffffffff


	//   ....[11]....
        /*00b8*/ 	.word	0xffffffff


	//   ....[12]....
        /*00bc*/ 	.word	0xffffffff


	//   ....[13]....
        /*00c0*/ 	.word	0xffffffff


	//----- nvinfo : EIATTR_COOP_GROUP_INSTR_OFFSETS
	.align		4
.L_41:
        /*00c4*/ 	.byte	0x04, 0x28
        /*00c6*/ 	.short	(.L_43 - .L_42)


	//   ....[0]....
.L_42:
        /*00c8*/ 	.word	0x000000b0


	//   ....[1]....
        /*00cc*/ 	.word	0x00000520


	//   ....[2]....
        /*00d0*/ 	.word	0x000006c0


	//   ....[3]....
        /*00d4*/ 	.word	0x00000850


	//   ....[4]....
        /*00d8*/ 	.word	0x00000940


	//   ....[5]....
        /*00dc*/ 	.word	0x00000aa0


	//   ....[6]....
        /*00e0*/ 	.word	0x00000c30


	//   ....[7]....
        /*00e4*/ 	.word	0x00000e70


	//   ....[8]....
        /*00e8*/ 	.word	0x00002240


	//   ....[9]....
        /*00ec*/ 	.word	0x00003060


	//   ....[10]....
        /*00f0*/ 	.word	0x00003530


	//   ....[11]....
        /*00f4*/ 	.word	0x00003560


	//   ....[12]....
        /*00f8*/ 	.word	0x00004180


	//   ....[13]....
        /*00fc*/ 	.word	0x00004390


	//----- nvinfo : EIATTR_VRC_CTA_INIT_COUNT
	.align		4
.L_43:
        /*0100*/ 	.byte	0x02, 0x4a
        /*0102*/ 	.byte	0x80
	.zero		1


	//----- nvinfo : EIATTR_SYSCALL_OFFSETS
	.align		4
        /*0104*/ 	.byte	0x04, 0x46
        /*0106*/ 	.short	(.L_45 - .L_44)


	//   ....[0]....
.L_44:
        /*0108*/ 	.word	0x000061d0


	//   ....[1]....
        /*010c*/ 	.word	0x000062c0


	//   ....[2]....
        /*0110*/ 	.word	0x00006a60


	//   ....[3]....
        /*0114*/ 	.word	0x00007390


	//   ....[4]....
        /*0118*/ 	.word	0x00007c60


	//   ....[5]....
        /*011c*/ 	.word	0x00008530


	//----- nvinfo : EIATTR_MBARRIER_INSTR_OFFSETS
	.align		4
.L_45:
        /*0120*/ 	.byte	0x04, 0x39
        /*0122*/ 	.short	(.L_47 - .L_46)


	//   ....[0]....
.L_46:
        /*0124*/ 	.word	0x00000650
        /*0128*/ 	.word	0x000000ff
        /*012c*/ 	.word	0x00000000
        /*0130*/ 	.short	0x0100
        /*0132*/ 	.byte	0x04
	.zero		1


	//   ....[1]....
        /*0134*/ 	.word	0x00000660
        /*0138*/ 	.word	0x000000ff
        /*013c*/ 	.word	0x00000018
        /*0140*/ 	.short	0x0100
        /*0142*/ 	.byte	0x04
	.zero		1


	//   ....[2]....
        /*0144*/ 	.word	0x00000670
        /*0148*/ 	.word	0x000000ff
        /*014c*/ 	.word	0x00000008
        /*0150*/ 	.short	0x0100
        /*0152*/ 	.byte	0x04
	.zero		1


	//   ....[3]....
        /*0154*/ 	.word	0x00000680
        /*0158*/ 	.word	0x000000ff
        /*015c*/ 	.word	0x00000020
        /*0160*/ 	.short	0x0100
        /*0162*/ 	.byte	0x04
	.zero		1


	//   ....[4]....
        /*0164*/ 	.word	0x00000690
        /*0168*/ 	.word	0x000000ff
        /*016c*/ 	.word	0x00000010
        /*0170*/ 	.short	0x0100
        /*0172*/ 	.byte	0x04
	.zero		1


	//   ....[5]....
        /*0174*/ 	.word	0x000006a0
        /*0178*/ 	.word	0x000000ff
        /*017c*/ 	.word	0x00000028
        /*0180*/ 	.short	0x0100
        /*0182*/ 	.byte	0x04
	.zero		1


	//   ....[6]....
        /*0184*/ 	.word	0x000007c0
        /*0188*/ 	.word	0x000000ff
        /*018c*/ 	.word	0x00000030
        /*0190*/ 	.short	0x0100
        /*0192*/ 	.byte	0x04
	.zero		1


	//   ....[7]....
        /*0194*/ 	.word	0x000007d0
        /*0198*/ 	.word	0x000000ff
        /*019c*/ 	.word	0x00000050
        /*01a0*/ 	.short	0x0100
        /*01a2*/ 	.byte	0x04
	.zero		1


	//   ....[8]....
        /*01a4*/ 	.word	0x000007e0
        /*01a8*/ 	.word	0x000000ff
        /*01ac*/ 	.word	0x00000038
        /*01b0*/ 	.short	0x0100
        /*01b2*/ 	.byte	0x04
	.zero		1


	//   ....[9]....
        /*01b4*/ 	.word	0x000007f0
        /*01b8*/ 	.word	0x000000ff
        /*01bc*/ 	.word	0x00000058
        /*01c0*/ 	.short	0x0100
        /*01c2*/ 	.byte	0x04
	.zero		1


	//   ....[10]....
        /*01c4*/ 	.word	0x00000800
        /*01c8*/ 	.word	0x000000ff
        /*01cc*/ 	.word	0x00000040
        /*01d0*/ 	.short	0x0100
        /*01d2*/ 	.byte	0x04
	.zero		1


	//   ....[11]....
        /*01d4*/ 	.word	0x00000810
        /*01d8*/ 	.word	0x000000ff
        /*01dc*/ 	.word	0x00000060
        /*01e0*/ 	.short	0x0100
        /*01e2*/ 	.byte	0x04
	.zero		1


	//   ....[12]....
        /*01e4*/ 	.word	0x00000820
        /*01e8*/ 	.word	0x000000ff
        /*01ec*/ 	.word	0x00000048
        /*01f0*/ 	.short	0x0100
        /*01f2*/ 	.byte	0x04
	.zero		1


	//   ....[13]....
        /*01f4*/ 	.word	0x00000830
        /*01f8*/ 	.word	0x000000ff
        /*01fc*/ 	.word	0x00000068
        /*0200*/ 	.short	0x0100
        /*0202*/ 	.byte	0x04
	.zero		1


	//   ....[14]....
        /*0204*/ 	.word	0x00000910
        /*0208*/ 	.word	0x000000ff
        /*020c*/ 	.word	0x00000070
        /*0210*/ 	.short	0x0100
        /*0212*/ 	.byte	0x06
	.zero		1


	//   ....[15]....
        /*0214*/ 	.word	0x00000920
        /*0218*/ 	.word	0x000000ff
        /*021c*/ 	.word	0x00000078
        /*0220*/ 	.short	0x0100
        /*0222*/ 	.byte	0x06
	.zero		1


	//   ....[16]....
        /*0224*/ 	.word	0x00000a50
        /*0228*/ 	.word	0x000000ff
        /*022c*/ 	.word	0x00000080
        /*0230*/ 	.short	0x0100
        /*0232*/ 	.byte	0x06
	.zero		1


	//   ....[17]....
        /*0234*/ 	.word	0x00000a60
        /*0238*/ 	.word	0x000000ff
        /*023c*/ 	.word	0x00000090
        /*0240*/ 	.short	0x0100
        /*0242*/ 	.byte	0x06
	.zero		1


	//   ....[18]....
        /*0244*/ 	.word	0x00000a70
        /*0248*/ 	.word	0x000000ff
        /*024c*/ 	.word	0x00000088
        /*0250*/ 	.short	0x0100
        /*0252*/ 	.byte	0x06
	.zero		1


	//   ....[19]....
        /*0254*/ 	.word	0x00000a80
        /*0258*/ 	.word	0x000000ff
        /*025c*/ 	.word	0x00000098
        /*0260*/ 	.short	0x0100
        /*0262*/ 	.byte	0x06
	.zero		1


	//   ....[20]....
        /*0264*/ 	.word	0x00000ba0
        /*0268*/ 	.word	0x000000ff
        /*026c*/ 	.word	0x000000a0
        /*0270*/ 	.short	0x0100
        /*0272*/ 	.byte	0x04
	.zero		1


	//   ....[21]....
        /*0274*/ 	.word	0x00000bb0
        /*0278*/ 	.word	0x000000ff
        /*027c*/ 	.word	0x000000c0
        /*0280*/ 	.short	0x0100
        /*0282*/ 	.byte	0x04
	.zero		1


	//   ....[22]....
        /*0284*/ 	.word	0x00000bc0
        /*0288*/ 	.word	0x000000ff
        /*028c*/ 	.word	0x000000a8
        /*0290*/ 	.short	0x0100
        /*0292*/ 	.byte	0x04
	.zero		1


	//   ....[23]....
        /*0294*/ 	.word	0x00000bd0
        /*0298*/ 	.word	0x000000ff
        /*029c*/ 	.word	0x000000c8
        /*02a0*/ 	.short	0x0100
        /*02a2*/ 	.byte	0x04
	.zero		1


	//   ....[24]....
        /*02a4*/ 	.word	0x00000be0
        /*02a8*/ 	.word	0x000000ff
        /*02ac*/ 	.word	0x000000b0
        /*02b0*/ 	.short	0x0100
        /*02b2*/ 	.byte	0x04
	.zero		1


	//   ....[25]....
        /*02b4*/ 	.word	0x00000bf0
        /*02b8*/ 	.word	0x000000ff
        /*02bc*/ 	.word	0x000000d0
        /*02c0*/ 	.short	0x0100
        /*02c2*/ 	.byte	0x04
	.zero		1


	//   ....[26]....
        /*02c4*/ 	.word	0x00000c00
        /*02c8*/ 	.word	0x000000ff
        /*02cc*/ 	.word	0x000000b8
        /*02d0*/ 	.short	0x0100
        /*02d2*/ 	.byte	0x04
	.zero		1


	//   ....[27]....
        /*02d4*/ 	.word	0x00000c10
        /*02d8*/ 	.word	0x000000ff
        /*02dc*/ 	.word	0x000000d8
        /*02e0*/ 	.short	0x0100
        /*02e2*/ 	.byte	0x04
	.zero		1


	//   ....[28]....
        /*02e4*/ 	.word	0x00000d00
        /*02e8*/ 	.word	0x000000ff
        /*02ec*/ 	.word	0x000000e0
        /*02f0*/ 	.short	0x0100
        /*02f2*/ 	.byte	0x04
	.zero		1


	//   ....[29]....
        /*02f4*/ 	.word	0x00000d10
        /*02f8*/ 	.word	0x000000ff
        /*02fc*/ 	.word	0x000000f0
        /*0300*/ 	.short	0x0100
        /*0302*/ 	.byte	0x04
	.zero		1


	//   ....[30]....
        /*0304*/ 	.word	0x00000d20
        /*0308*/ 	.word	0x000000ff
        /*030c*/ 	.word	0x000000e8
        /*0310*/ 	.short	0x0100
        /*0312*/ 	.byte	0x04
	.zero		1


	//   ....[31]....
        /*0314*/ 	.word	0x00000d30
        /*0318*/ 	.word	0x000000ff
        /*031c*/ 	.word	0x000000f8
        /*0320*/ 	.short	0x0100
        /*0322*/ 	.byte	0x04
	.zero		1


	//   ....[32]....
        /*0324*/ 	.word	0x00000e30
        /*0328*/ 	.word	0x000000ff
        /*032c*/ 	.word	0x00000100
        /*0330*/ 	.short	0x0100
        /*0332*/ 	.byte	0x06
	.zero		1


	//   ....[33]....
        /*0334*/ 	.word	0x00001a50
        /*0338*/ 	.word	0x00000000
        /*033c*/ 	.word	0x000000f0
        /*0340*/ 	.short	0x010a
        /*0342*/ 	.byte	0xff
	.zero		1


	//   ....[34]....
        /*0344*/ 	.word	0x00001a80
        /*0348*/ 	.word	0x00000000
        /*034c*/ 	.word	0x000000e0
        /*0350*/ 	.short	0x0101
        /*0352*/ 	.byte	0xff
	.zero		1


	//   ....[35]....
        /*0354*/ 	.word	0x00001b40
        /*0358*/ 	.word	0x000000ff
        /*035c*/ 	.word	0x00000018
        /*0360*/ 	.short	0x010a
        /*0362*/ 	.byte	0x04
	.zero		1


	//   ....[36]....
        /*0364*/ 	.word	0x00001c00
        /*0368*/ 	.word	0x000000ff
        /*036c*/ 	.word	0x00000018
        /*0370*/ 	.short	0x010a
        /*0372*/ 	.byte	0x21
	.zero		1


	//   ....[37]....
        /*0374*/ 	.word	0x00001dd0
        /*0378*/ 	.word	0x000000ff
        /*037c*/ 	.word	0x00000018
        /*0380*/ 	.short	0x010a
        /*0382*/ 	.byte	0x07
	.zero		1


	//   ....[38]....
        /*0384*/ 	.word	0x00001ed0
        /*0388*/ 	.word	0x000000ff
        /*038c*/ 	.word	0x00000078
        /*0390*/ 	.short	0x0101
        /*0392*/ 	.byte	0x06
	.zero		1


	//   ....[39]....
        /*0394*/ 	.word	0x00001ef0
        /*0398*/ 	.word	0x000000ff
        /*039c*/ 	.word	0x00000018
        /*03a0*/ 	.short	0x010a
        /*03a2*/ 	.byte	0x04
	.zero		1


	//   ....[40]....
        /*03a4*/ 	.word	0x00001f70
        /*03a8*/ 	.word	0x000000ff
        /*03ac*/ 	.word	0x00000018
        /*03b0*/ 	.short	0x010a
        /*03b2*/ 	.byte	0x11
	.zero		1


	//   ....[41]....
        /*03b4*/ 	.word	0x00002100
        /*03b8*/ 	.word	0x000000ff
        /*03bc*/ 	.word	0x00000018
        /*03c0*/ 	.short	0x010a
        /*03c2*/ 	.byte	0x08
	.zero		1


	//   ....[42]....
        /*03c4*/ 	.word	0x00002270
        /*03c8*/ 	.word	0x00000003
        /*03cc*/ 	.word	0x00000080
        /*03d0*/ 	.short	0x010a
        /*03d2*/ 	.byte	0xff
	.zero		1


	//   ....[43]....
        /*03d4*/ 	.word	0x000023c0
        /*03d8*/ 	.word	0x00000000
        /*03dc*/ 	.word	0x00000000
        /*03e0*/ 	.short	0x0101
        /*03e2*/ 	.byte	0xff
	.zero		1


	//   ....[44]....
        /*03e4*/ 	.word	0x00002970
        /*03e8*/ 	.word	0x000000ff
        /*03ec*/ 	.word	0x00000000
        /*03f0*/ 	.short	0x010a
        /*03f2*/ 	.byte	0x04
	.zero		1


	//   ....[45]....
        /*03f4*/ 	.word	0x00002a00
        /*03f8*/ 	.word	0x000000ff
        /*03fc*/ 	.word	0x00000000
        /*0400*/ 	.short	0x010a
        /*0402*/ 	.byte	0x05
	.zero		1


	//   ....[46]....
        /*0404*/ 	.word	0x00002aa0
        /*0408*/ 	.word	0x00000000
        /*040c*/ 	.word	0x00000000
        /*0410*/ 	.short	0x010a
        /*0412*/ 	.byte	0xff
	.zero		1


	//   ....[47]....
        /*0414*/ 	.word	0x00002bc0
        /*0418*/ 	.word	0x00000002
        /*041c*/ 	.word	0x000000e0
        /*0420*/ 	.short	0x010a
        /*0422*/ 	.byte	0xff
	.zero		1


	//   ....[48]....
        /*0424*/ 	.word	0x00002c30
        /*0428*/ 	.word	0x00000002
        /*042c*/ 	.word	0x00000000
        /*0430*/ 	.short	0x0101
        /*0432*/ 	.byte	0xff
	.zero		1


	//   ....[49]....
        /*0434*/ 	.word	0x00002c50
        /*0438*/ 	.word	0x000000ff
        /*043c*/ 	.word	0x00000090
        /*0440*/ 	.short	0x010a
        /*0442*/ 	.byte	0x04
	.zero		1


	//   ....[50]....
        /*0444*/ 	.word	0x00002d70
        /*0448*/ 	.word	0x00000002
        /*044c*/ 	.word	0x00000080
        /*0450*/ 	.short	0x010a
        /*0452*/ 	.byte	0xff
	.zero		1


	//   ....[51]....
        /*0454*/ 	.word	0x00002e70
        /*0458*/ 	.word	0x00000002
        /*045c*/ 	.word	0x00000000
        /*0460*/ 	.short	0x0101
        /*0462*/ 	.byte	0xff
	.zero		1


	//   ....[52]....
        /*0464*/ 	.word	0x00002f00
        /*0468*/ 	.word	0x000000ff
        /*046c*/ 	.word	0x00000090
        /*0470*/ 	.short	0x0106
        /*0472*/ 	.byte	0x04
	.zero		1


	//   ....[53]....
        /*0474*/ 	.word	0x00002f20
        /*0478*/ 	.word	0x000000ff
        /*047c*/ 	.word	0x00000090
        /*0480*/ 	.short	0x010a
        /*0482*/ 	.byte	0x04
	.zero		1


	//   ....[54]....
        /*0484*/ 	.word	0x00002fb0
        /*0488*/ 	.word	0x000000ff
        /*048c*/ 	.word	0x00000090
        /*0490*/ 	.short	0x0106
        /*0492*/ 	.byte	0x07
	.zero		1


	//   ....[55]....
        /*0494*/ 	.word	0x00002ff0
        /*0498*/ 	.word	0x00000000
        /*049c*/ 	.word	0x00000090
        /*04a0*/ 	.short	0x010a
        /*04a2*/ 	.byte	0xff
	.zero		1


	//   ....[56]....
        /*04a4*/ 	.word	0x00003230
        /*04a8*/ 	.word	0x000000ff
        /*04ac*/ 	.word	0x00000008
        /*04b0*/ 	.short	0x010a
        /*04b2*/ 	.byte	0x05
	.zero		1


	//   ....[57]....
        /*04b4*/ 	.word	0x00003250
        /*04b8*/ 	.word	0x000000ff
        /*04bc*/ 	.word	0x00000008
        /*04c0*/ 	.short	0x010a
        /*04c2*/ 	.byte	0x05
	.zero		1


	//   ....[58]....
        /*04c4*/ 	.word	0x000033e0
        /*04c8*/ 	.word	0x000000ff
        /*04cc*/ 	.word	0x00000008
        /*04d0*/ 	.short	0x010a
        /*04d2*/ 	.byte	0x05
	.zero		1


	//   ....[59]....
        /*04d4*/ 	.word	0x00003400
        /*04d8*/ 	.word	0x000000ff
        /*04dc*/ 	.word	0x00000008
        /*04e0*/ 	.short	0x010a
        /*04e2*/ 	.byte	0x05
	.zero		1


	//   ....[60]....
        /*04e4*/ 	.word	0x000034c0
        /*04e8*/ 	.word	0x000000ff
        /*04ec*/ 	.word	0x00000000
        /*04f0*/ 	.short	0x0101
        /*04f2*/ 	.byte	0x04
	.zero		1


	//   ....[61]....
        /*04f4*/ 	.word	0x00003800
        /*04f8*/ 	.word	0x00000000
        /*04fc*/ 	.word	0x00000080
        /*0500*/ 	.short	0x010a
        /*0502*/ 	.byte	0xff
	.zero		1


	//   ....[62]....
        /*0504*/ 	.word	0x000038c0
        /*0508*/ 	.word	0x00000000
        /*050c*/ 	.word	0x00000000
        /*0510*/ 	.short	0x0101
        /*0512*/ 	.byte	0xff
	.zero		1


	//   ....[63]....
        /*0514*/ 	.word	0x00003980
        /*0518*/ 	.word	0x000000ff
        /*051c*/ 	.word	0x00000000
        /*0520*/ 	.short	0x010a
        /*0522*/ 	.byte	0x04
	.zero		1


	//   ....[64]....
        /*0524*/ 	.word	0x00003990
        /*0528*/ 	.word	0x000000ff
        /*052c*/ 	.word	0x000000c0
        /*0530*/ 	.short	0x010a
        /*0532*/ 	.byte	0x1f
	.zero		1


	//   ....[65]....
        /*0534*/ 	.word	0x00003a40
        /*0538*/ 	.word	0x000000ff
        /*053c*/ 	.word	0x00000000
        /*0540*/ 	.short	0x010a
        /*0542*/ 	.byte	0x05
	.zero		1


	//   ....[66]....
        /*0544*/ 	.word	0x00003b70
        /*0548*/ 	.word	0x000000ff
        /*054c*/ 	.word	0x00000000
        /*0550*/ 	.short	0x010a
        /*0552*/ 	.byte	0x04
	.zero		1


	//   ....[67]....
        /*0554*/ 	.word	0x00003e70
        /*0558*/ 	.word	0x000000ff
        /*055c*/ 	.word	0x00000000
        /*0560*/ 	.short	0x010a
        /*0562*/ 	.byte	0x04
	.zero		1


	//   ....[68]....
        /*0564*/ 	.word	0x00003f00
        /*0568*/ 	.word	0x000000ff
        /*056c*/ 	.word	0x00000000
        /*0570*/ 	.short	0x010a
        /*0572*/ 	.byte	0x05
	.zero		1


	//   ....[69]....
        /*0574*/ 	.word	0x00003f90
        /*0578*/ 	.word	0x000000ff
        /*057c*/ 	.word	0x00000000
        /*0580*/ 	.short	0x010a
        /*0582*/ 	.byte	0x05
	.zero		1


	//   ....[70]....
        /*0584*/ 	.word	0x00004030
        /*0588*/ 	.word	0x00000000
        /*058c*/ 	.word	0x00000000
        /*0590*/ 	.short	0x010a
        /*0592*/ 	.byte	0xff
	.zero		1


	//   ....[71]....
        /*0594*/ 	.word	0x00004070
        /*0598*/ 	.word	0x00000000
        /*059c*/ 	.word	0x00000000
        /*05a0*/ 	.short	0x010a
        /*05a2*/ 	.byte	0xff
	.zero		1


	//   ....[72]....
        /*05a4*/ 	.word	0x000040e0
        /*05a8*/ 	.word	0x000000ff
        /*05ac*/ 	.word	0x00000000
        /*05b0*/ 	.short	0x0101
        /*05b2*/ 	.byte	0x04
	.zero		1


	//   ....[73]....
        /*05b4*/ 	.word	0x00004120
        /*05b8*/ 	.word	0x000000ff
        /*05bc*/ 	.word	0x00000100
        /*05c0*/ 	.short	0x010a
        /*05c2*/ 	.byte	0x1a
	.zero		1


	//   ....[74]....
        /*05c4*/ 	.word	0x00004170
        /*05c8*/ 	.word	0x000000ff
        /*05cc*/ 	.word	0x00000000
        /*05d0*/ 	.short	0x0101
        /*05d2*/ 	.byte	0x04
	.zero		1


	//   ....[75]....
        /*05d4*/ 	.word	0x00004650
        /*05d8*/ 	.word	0x00000008
        /*05dc*/ 	.word	0x00000080
        /*05e0*/ 	.short	0x010a
        /*05e2*/ 	.byte	0xff
	.zero		1


	//   ....[76]....
        /*05e4*/ 	.word	0x000047c0
        /*05e8*/ 	.word	0x00000000
        /*05ec*/ 	.word	0x00000000
        /*05f0*/ 	.short	0x0101
        /*05f2*/ 	.byte	0xff
	.zero		1


	//   ....[77]....
        /*05f4*/ 	.word	0x00004ca0
        /*05f8*/ 	.word	0x000000ff
        /*05fc*/ 	.word	0x00000078
        /*0600*/ 	.short	0x010a
        /*0602*/ 	.byte	0x15
	.zero		1


	//   ....[78]....
        /*0604*/ 	.word	0x00004e30
        /*0608*/ 	.word	0x000000ff
        /*060c*/ 	.word	0x00000050
        /*0610*/ 	.short	0x010a
        /*0612*/ 	.byte	0x15
	.zero		1


	//   ....[79]....
        /*0614*/ 	.word	0x00005000
        /*0618*/ 	.word	0x000000ff
        /*061c*/ 	.word	0x00000030
        /*0620*/ 	.short	0x010b
        /*0622*/ 	.byte	0x15
	.zero		1


	//   ....[80]....
        /*0624*/ 	.word	0x00005020
        /*0628*/ 	.word	0x000000ff
        /*062c*/ 	.word	0x00000000
        /*0630*/ 	.short	0x0101
        /*0632*/ 	.byte	0x04
	.zero		1


	//   ....[81]....
        /*0634*/ 	.word	0x00005030
        /*0638*/ 	.word	0x000000ff
        /*063c*/ 	.word	0x00000058
        /*0640*/ 	.short	0x010a
        /*0642*/ 	.byte	0x15
	.zero		1


	//   ....[82]....
        /*0644*/ 	.word	0x000051e0
        /*0648*/ 	.word	0x000000ff
        /*064c*/ 	.word	0x00000038
        /*0650*/ 	.short	0x010b
        /*0652*/ 	.byte	0x15
	.zero		1


	//   ....[83]....
        /*0654*/ 	.word	0x00005200
        /*0658*/ 	.word	0x000000ff
        /*065c*/ 	.word	0x00000000
        /*0660*/ 	.short	0x0101
        /*0662*/ 	.byte	0x04
	.zero		1


	//   ....[84]....
        /*0664*/ 	.word	0x00005210
        /*0668*/ 	.word	0x000000ff
        /*066c*/ 	.word	0x00000060
        /*0670*/ 	.short	0x010a
        /*0672*/ 	.byte	0x15
	.zero		1


	//   ....[85]....
        /*0674*/ 	.word	0x000053e0
        /*0678*/ 	.word	0x000000ff
        /*067c*/ 	.word	0x00000040
        /*0680*/ 	.short	0x010b
        /*0682*/ 	.byte	0x15
	.zero		1


	//   ....[86]....
        /*0684*/ 	.word	0x00005400
        /*0688*/ 	.word	0x000000ff
        /*068c*/ 	.word	0x00000000
        /*0690*/ 	.short	0x0101
        /*0692*/ 	.byte	0x04
	.zero		1


	//   ....[87]....
        /*0694*/ 	.word	0x00005410
        /*0698*/ 	.word	0x000000ff
        /*069c*/ 	.word	0x00000068
        /*06a0*/ 	.short	0x010a
        /*06a2*/ 	.byte	0x15
	.zero		1


	//   ....[88]....
        /*06a4*/ 	.word	0x00005660
        /*06a8*/ 	.word	0x000000ff
        /*06ac*/ 	.word	0x00000048
        /*06b0*/ 	.short	0x010b
        /*06b2*/ 	.byte	0x15
	.zero		1


	//   ....[89]....
        /*06b4*/ 	.word	0x00005670
        /*06b8*/ 	.word	0x000000ff
        /*06bc*/ 	.word	0x00000000
        /*06c0*/ 	.short	0x0101
        /*06c2*/ 	.byte	0x34
	.zero		1


	//   ....[90]....
        /*06c4*/ 	.word	0x000056a0
        /*06c8*/ 	.word	0x000000ff
        /*06cc*/ 	.word	0x00000050
        /*06d0*/ 	.short	0x010a
        /*06d2*/ 	.byte	0x15
	.zero		1


	//   ....[91]....
        /*06d4*/ 	.word	0x000056c0
        /*06d8*/ 	.word	0x000000ff
        /*06dc*/ 	.word	0x00000058
        /*06e0*/ 	.short	0x010a
        /*06e2*/ 	.byte	0x15
	.zero		1


	//   ....[92]....
        /*06e4*/ 	.word	0x000056e0
        /*06e8*/ 	.word	0x000000ff
        /*06ec*/ 	.word	0x00000060
        /*06f0*/ 	.short	0x010a
        /*06f2*/ 	.byte	0x15
	.zero		1


	//   ....[93]....
        /*06f4*/ 	.word	0x00005720
        /*06f8*/ 	.word	0x00000000
        /*06fc*/ 	.word	0x00000068
        /*0700*/ 	.short	0x010a
        /*0702*/ 	.byte	0xff
	.zero		1


	//   ....[94]....
        /*0704*/ 	.word	0x00005a60
        /*0708*/ 	.word	0x00000003
        /*070c*/ 	.word	0x00000080
        /*0710*/ 	.short	0x010a
        /*0712*/ 	.byte	0xff
	.zero		1


	//   ....[95]....
        /*0714*/ 	.word	0x00005be0
        /*0718*/ 	.word	0x00000000
        /*071c*/ 	.word	0x00000000
        /*0720*/ 	.short	0x0101
        /*0722*/ 	.byte	0xff
	.zero		1


	//   ....[96]....
        /*0724*/ 	.word	0x00006720
        /*0728*/ 	.word	0x000000ff
        /*072c*/ 	.word	0x00000030
        /*0730*/ 	.short	0x010a
        /*0732*/ 	.byte	0x2b
	.zero		1


	//   ....[97]....
        /*0734*/ 	.word	0x00006760
        /*0738*/ 	.word	0x00000035
        /*073c*/ 	.word	0x000000a0
        /*0740*/ 	.short	0x010a
        /*0742*/ 	.byte	0xff
	.zero		1


	//   ....[98]....
        /*0744*/ 	.word	0x00006870
        /*0748*/ 	.word	0x000000ff
        /*074c*/ 	.word	0x00000030
        /*0750*/ 	.short	0x010a
        /*0752*/ 	.byte	0x2b
	.zero		1


	//   ....[99]....
        /*0754*/ 	.word	0x00006940
        /*0758*/ 	.word	0x00000035
        /*075c*/ 	.word	0x000000a0
        /*0760*/ 	.short	0x010a
        /*0762*/ 	.byte	0xff
	.zero		1


	//   ....[100]....
        /*0764*/ 	.word	0x00007100
        /*0768*/ 	.word	0x00000000
        /*076c*/ 	.word	0x00000000
        /*0770*/ 	.short	0x0101
        /*0772*/ 	.byte	0xff
	.zero		1


	//   ....[101]....
        /*0774*/ 	.word	0x00007110
        /*0778*/ 	.word	0x00000002
        /*077c*/ 	.word	0x00000030
        /*0780*/ 	.short	0x010a
        /*0782*/ 	.byte	0xff
	.zero		1


	//   ....[102]....
        /*0784*/ 	.word	0x000071d0
        /*0788*/ 	.word	0x00000002
        /*078c*/ 	.word	0x00000030
        /*0790*/ 	.short	0x010a
        /*0792*/ 	.byte	0xff
	.zero		1


	//   ....[103]....
        /*0794*/ 	.word	0x000079d0
        /*0798*/ 	.word	0x00000000
        /*079c*/ 	.word	0x00000000
        /*07a0*/ 	.short	0x0101
        /*07a2*/ 	.byte	0xff
	.zero		1


	//   ....[104]....
        /*07a4*/ 	.word	0x000079f0
        /*07a8*/ 	.word	0x00000002
        /*07ac*/ 	.word	0x00000030
        /*07b0*/ 	.short	0x010a
        /*07b2*/ 	.byte	0xff
	.zero		1


	//   ....[105]....
        /*07b4*/ 	.word	0x00007aa0
        /*07b8*/ 	.word	0x00000002
        /*07bc*/ 	.word	0x00000030
        /*07c0*/ 	.short	0x010a
        /*07c2*/ 	.byte	0xff
	.zero		1


	//   ....[106]....
        /*07c4*/ 	.word	0x000082a0
        /*07c8*/ 	.word	0x00000000
        /*07cc*/ 	.word	0x00000000
        /*07d0*/ 	.short	0x0101
        /*07d2*/ 	.byte	0xff
	.zero		1


	//   ....[107]....
        /*07d4*/ 	.word	0x000082c0
        /*07d8*/ 	.word	0x00000003
        /*07dc*/ 	.word	0x00000030
        /*07e0*/ 	.short	0x010a
        /*07e2*/ 	.byte	0xff
	.zero		1


	//   ....[108]....
        /*07e4*/ 	.word	0x00008370
        /*07e8*/ 	.word	0x00000003
        /*07ec*/ 	.word	0x00000030
        /*07f0*/ 	.short	0x010a
        /*07f2*/ 	.byte	0xff
	.zero		1


	//   ....[109]....
        /*07f4*/ 	.word	0x00008620
        /*07f8*/ 	.word	0x00000035
        /*07fc*/ 	.word	0x00000000
        /*0800*/ 	.short	0x0101
        /*0802*/ 	.byte	0xff
	.zero		1


	//   ....[110]....
        /*0804*/ 	.word	0x00008bc0
        /*0808*/ 	.word	0x00000000
        /*080c*/ 	.word	0x00000000
        /*0810*/ 	.short	0x0101
        /*0812*/ 	.byte	0xff
	.zero		1


	//   ....[111]....
        /*0814*/ 	.word	0x00008e50
        /*0818*/ 	.word	0x000000ff
        /*081c*/ 	.word	0x00000000
        /*0820*/ 	.short	0x0101
        /*0822*/ 	.byte	0x04
	.zero		1


	//   ....[112]....
        /*0824*/ 	.word	0x00008e70
        /*0828*/ 	.word	0x00000000
        /*082c*/ 	.word	0x000000f0
        /*0830*/ 	.short	0x010a
        /*0832*/ 	.byte	0xff
	.zero		1


	//   ....[113]....
        /*0834*/ 	.word	0x00008ed0
        /*0838*/ 	.word	0x00000000
        /*083c*/ 	.word	0x00000018
        /*0840*/ 	.short	0x010a
        /*0842*/ 	.byte	0xff
	.zero		1


	//   ....[114]....
        /*0844*/ 	.word	0x00008f30
        /*0848*/ 	.word	0x00000000
        /*084c*/ 	.word	0x00000018
        /*0850*/ 	.short	0x010a
        /*0852*/ 	.byte	0xff
	.zero		1


	//   ....[115]....
        /*0854*/ 	.word	0x00008f80
        /*0858*/ 	.word	0x00000003
        /*085c*/ 	.word	0x00000080
        /*0860*/ 	.short	0x010a
        /*0862*/ 	.byte	0xff
	.zero		1


	//   ....[116]....
        /*0864*/ 	.word	0x00008fe0
        /*0868*/ 	.word	0x00000000
        /*086c*/ 	.word	0x00000000
        /*0870*/ 	.short	0x010a
        /*0872*/ 	.byte	0xff
	.zero		1


	//   ....[117]....
        /*0874*/ 	.word	0x00009040
        /*0878*/ 	.word	0x00000000
        /*087c*/ 	.word	0x00000000
        /*0880*/ 	.short	0x010a
        /*0882*/ 	.byte	0xff
	.zero		1


	//   ....[118]....
        /*0884*/ 	.word	0x00009090
        /*0888*/ 	.word	0x00000002
        /*088c*/ 	.word	0x000000e0
        /*0890*/ 	.short	0x010a
        /*0892*/ 	.byte	0xff
	.zero		1


	//   ....[119]....
        /*0894*/ 	.word	0x000090f0
        /*0898*/ 	.word	0x00000002
        /*089c*/ 	.word	0x00000090
        /*08a0*/ 	.short	0x010a
        /*08a2*/ 	.byte	0xff
	.zero		1


	//   ....[120]....
        /*08a4*/ 	.word	0x00009140
        /*08a8*/ 	.word	0x00000002
        /*08ac*/ 	.word	0x00000080
        /*08b0*/ 	.short	0x010a
        /*08b2*/ 	.byte	0xff
	.zero		1


	//   ....[121]....
        /*08b4*/ 	.word	0x000091a0
        /*08b8*/ 	.word	0x00000000
        /*08bc*/ 	.word	0x00000090
        /*08c0*/ 	.short	0x010a
        /*08c2*/ 	.byte	0xff
	.zero		1


	//   ....[122]....
        /*08c4*/ 	.word	0x00009200
        /*08c8*/ 	.word	0x00000005
        /*08cc*/ 	.word	0x00000008
        /*08d0*/ 	.short	0x010a
        /*08d2*/ 	.byte	0xff
	.zero		1


	//   ....[123]....
        /*08d4*/ 	.word	0x000092e0
        /*08d8*/ 	.word	0x00000000
        /*08dc*/ 	.word	0x00000008
        /*08e0*/ 	.short	0x010a
        /*08e2*/ 	.byte	0xff
	.zero		1


	//   ....[124]....
        /*08e4*/ 	.word	0x00009330
        /*08e8*/ 	.word	0x00000000
        /*08ec*/ 	.word	0x00000080
        /*08f0*/ 	.short	0x010a
        /*08f2*/ 	.byte	0xff
	.zero		1


	//   ....[125]....
        /*08f4*/ 	.word	0x00009390
        /*08f8*/ 	.word	0x00000000
        /*08fc*/ 	.word	0x000000c0
        /*0900*/ 	.short	0x010a
        /*0902*/ 	.byte	0xff
	.zero		1


	//   ....[126]....
        /*0904*/ 	.word	0x000093f0
        /*0908*/ 	.word	0x00000000
        /*090c*/ 	.word	0x00000000
        /*0910*/ 	.short	0x010a
        /*0912*/ 	.byte	0xff
	.zero		1


	//   ....[127]....
        /*0914*/ 	.word	0x00009450
        /*0918*/ 	.word	0x00000000
        /*091c*/ 	.word	0x00000000
        /*0920*/ 	.short	0x010a
        /*0922*/ 	.byte	0xff
	.zero		1


	//   ....[128]....
        /*0924*/ 	.word	0x000094b0
        /*0928*/ 	.word	0x00000000
        /*092c*/ 	.word	0x00000000
        /*0930*/ 	.short	0x010a
        /*0932*/ 	.byte	0xff
	.zero		1


	//   ....[129]....
        /*0934*/ 	.word	0x00009510
        /*0938*/ 	.word	0x00000000
        /*093c*/ 	.word	0x00000000
        /*0940*/ 	.short	0x010a
        /*0942*/ 	.byte	0xff
	.zero		1


	//   ....[130]....
        /*0944*/ 	.word	0x00009570
        /*0948*/ 	.word	0x00000000
        /*094c*/ 	.word	0x00000100
        /*0950*/ 	.short	0x010a
        /*0952*/ 	.byte	0xff
	.zero		1


	//   ....[131]....
        /*0954*/ 	.word	0x000095c0
        /*0958*/ 	.word	0x00000008
        /*095c*/ 	.word	0x00000080
        /*0960*/ 	.short	0x010a
        /*0962*/ 	.byte	0xff
	.zero		1


	//   ....[132]....
        /*0964*/ 	.word	0x00009620
        /*0968*/ 	.word	0x00000000
        /*096c*/ 	.word	0x00000078
        /*0970*/ 	.short	0x010a
        /*0972*/ 	.byte	0xff
	.zero		1


	//   ....[133]....
        /*0974*/ 	.word	0x00009680
        /*0978*/ 	.word	0x00000000
        /*097c*/ 	.word	0x00000050
        /*0980*/ 	.short	0x010a
        /*0982*/ 	.byte	0xff
	.zero		1


	//   ....[134]....
        /*0984*/ 	.word	0x000096e0
        /*0988*/ 	.word	0x00000000
        /*098c*/ 	.word	0x00000058
        /*0990*/ 	.short	0x010a
        /*0992*/ 	.byte	0xff
	.zero		1


	//   ....[135]....
        /*0994*/ 	.word	0x00009740
        /*0998*/ 	.word	0x00000000
        /*099c*/ 	.word	0x00000060
        /*09a0*/ 	.short	0x010a
        /*09a2*/ 	.byte	0xff
	.zero		1


	//   ....[136]....
        /*09a4*/ 	.word	0x000097a0
        /*09a8*/ 	.word	0x00000000
        /*09ac*/ 	.word	0x00000068
        /*09b0*/ 	.short	0x010a
        /*09b2*/ 	.byte	0xff
	.zero		1


	//   ....[137]....
        /*09b4*/ 	.word	0x00009800
        /*09b8*/ 	.word	0x00000000
        /*09bc*/ 	.word	0x00000050
        /*09c0*/ 	.short	0x010a
        /*09c2*/ 	.byte	0xff
	.zero		1


	//   ....[138]....
        /*09c4*/ 	.word	0x00009860
        /*09c8*/ 	.word	0x00000000
        /*09cc*/ 	.word	0x00000058
        /*09d0*/ 	.short	0x010a
        /*09d2*/ 	.byte	0xff
	.zero		1


	//   ....[139]....
        /*09d4*/ 	.word	0x000098c0
        /*09d8*/ 	.word	0x00000000
        /*09dc*/ 	.word	0x00000060
        /*09e0*/ 	.short	0x010a
        /*09e2*/ 	.byte	0xff
	.zero		1


	//   ....[140]....
        /*09e4*/ 	.word	0x00009910
        /*09e8*/ 	.word	0x00000003
        /*09ec*/ 	.word	0x00000080
        /*09f0*/ 	.short	0x010a
        /*09f2*/ 	.byte	0xff
	.zero		1


	//   ....[141]....
        /*09f4*/ 	.word	0x00009970
        /*09f8*/ 	.word	0x00000002
        /*09fc*/ 	.word	0x00000030
        /*0a00*/ 	.short	0x010a
        /*0a02*/ 	.byte	0xff
	.zero		1


	//   ....[142]....
        /*0a04*/ 	.word	0x000099c0
        /*0a08*/ 	.word	0x00000035
        /*0a0c*/ 	.word	0x000000a0
        /*0a10*/ 	.short	0x010a
        /*0a12*/ 	.byte	0xff
	.zero		1


	//   ....[143]....
        /*0a14*/ 	.word	0x00009a10
        /*0a18*/ 	.word	0x00000002
        /*0a1c*/ 	.word	0x00000030
        /*0a20*/ 	.short	0x010a
        /*0a22*/ 	.byte	0xff
	.zero		1


	//   ....[144]....
        /*0a24*/ 	.word	0x00009a60
        /*0a28*/ 	.word	0x00000002
        /*0a2c*/ 	.word	0x00000030
        /*0a30*/ 	.short	0x010a
        /*0a32*/ 	.byte	0xff
	.zero		1


	//   ....[145]....
        /*0a34*/ 	.word	0x00009ab0
        /*0a38*/ 	.word	0x00000003
        /*0a3c*/ 	.word	0x00000030
        /*0a40*/ 	.short	0x010a
        /*0a42*/ 	.byte	0xff
	.zero		1


	//----- nvinfo : EIATTR_NUM_MBARRIERS
	.align		4
.L_47:
        /*0a44*/ 	.byte	0x03, 0x38
        /*0a46*/ 	.short	0x0021


	//----- nvinfo : EIATTR_EXIT_INSTR_OFFSETS
	.align		4
        /*0a48*/ 	.byte	0x04, 0x1c
        /*0a4a*/ 	.short	(.L_49 - .L_48)


	//   ....[0]....
.L_48:
        /*0a4c*/ 	.word	0x00002ad0


	//   ....[1]....
        /*0a50*/ 	.word	0x00002fc0


	//   ....[2]....
        /*0a54*/ 	.word	0x00003020


	//   ....[3]....
        /*0a58*/ 	.word	0x000043a0


	//   ....[4]....
        /*0a5c*/ 	.word	0x00005750


	//   ....[5]....
        /*0a60*/ 	.word	0x00005790


	//   ....[6]....
        /*0a64*/ 	.word	0x00008d40


	//   ....[7]....
        /*0a68*/ 	.word	0x00008dc0


	//   ....[8]....
        /*0a6c*/ 	.word	0x00008df0


	//   ....[9]....
        /*0a70*/ 	.word	0x00008e60


	//----- nvinfo : EIATTR_MAX_THREADS
	.align		4
.L_49:
        /*0a74*/ 	.byte	0x04, 0x05
        /*0a76*/ 	.short	(.L_51 - .L_50)
.L_50:
        /*0a78*/ 	.word	0x00000100
        /*0a7c*/ 	.word	0x00000001
        /*0a80*/ 	.word	0x00000001


	//----- nvinfo : EIATTR_CRS_STACK_SIZE
	.align		4
.L_51:
        /*0a84*/ 	.byte	0x04, 0x1e
        /*0a86*/ 	.short	(.L_53 - .L_52)
.L_52:
        /*0a88*/ 	.word	0x00000000


	//----- nvinfo : EIATTR_CBANK_PARAM_SIZE
	.align		4
.L_53:
        /*0a8c*/ 	.byte	0x03, 0x19
        /*0a8e*/ 	.short	0x0800


	//----- nvinfo : EIATTR_PARAM_CBANK
	.align		4
        /*0a90*/ 	.byte	0x04, 0x0a
        /*0a92*/ 	.short	(.L_55 - .L_54)
	.align		4
.L_54:
        /*0a94*/ 	.word	index@(.nv.constant0._ZN7cutlass13device_kernelINS_4gemm6kernel13GemmUniversalIN4cute5tupleIJiiiiEEENS1_10collective13CollectiveMmaINS1_35MainloopSm100TmaUmmaWarpSpecializedILi3ELi2ELi4ENS5_IJNS4_1CILi8EEENSA_ILi1EEESC_EEEEENS5_IJNSA_ILi128EEESF_NSA_ILi64EEEEEENS_6half_tENS5_IJlSC_lEEESI_SJ_NS4_8TiledMMAINS4_8MMA_AtomIJNS4_26SM100_MMA_F16BF16_2x1SM_SSISI_SI_fLi128ELi128ELNS4_4UMMA5MajorE0ELSO_0ELNSN_7ScaleInE0ELSP_0EEEEEENS4_6LayoutINS5_IJSC_SC_SC_EEENS5_IJNSA_ILi0EEESU_SU_EEEEENS5_IJNS4_10UnderscoreESX_SX_EEEEENS4_18SM100_TMA_2SM_LOADENS4_14ComposedLayoutINS4_7SwizzleILi3ELi4ELi3EEENS4_18smem_ptr_flag_bitsILi16EEENSS_INS5_IJSB_SG_EEENS5_IJSG_SC_EEEEEEEvNS4_8identityENS4_28SM100_TMA_2SM_LOAD_MULTICASTES19_vS1A_EENS_8epilogue10collective18CollectiveEpilogueINS1D_23Sm100TmaWarpSpecializedILi4ELi2ELi16ELb1ELb0EEEJNS5_IJSG_SF_SG_EEENS5_IJNSS_ISG_SC_EENSS_INS5_IJNSA_ILi16EEENSA_ILi2EEEEEENS5_IJSC_SG_EEEEEEEESI_SJ_SI_SJ_NS1D_6fusion15FusionCallbacksIS1H_NS1Q_17LinearCombinationISI_fSI_fLNS_15FloatRoundStyleE2EEES1I_S1P_JEEENS4_5SM1004TMEM4LOAD26SM100_TMEM_LOAD_32dp32b16xENS4_13SM90_TMA_LOADENS11_INS12_ILi1ELi4ELi3EEES15_NSS_INS5_IJSB_S1K_EEENS5_IJS1K_SC_EEEEEEENS4_39AutoVectorizingCopyWithAssumedAlignmentILi128EEENS4_14SM90_TMA_STOREES25_S27_S27_EEEvvEEEEvNT_6ParamsE)
        /*0a98*/ 	.short	0x0380
        /*0a9a*/ 	.short	0x0800


	//----- nvinfo : EIATTR_SW_WAR
	.align		4
.L_55:
        /*0a9c*/ 	.byte	0x04, 0x36
        /*0a9e*/ 	.short	(.L_57 - .L_56)
.L_56:
        /*0aa0*/ 	.word	0x00000008
.L_57:


//--------------------- .nv.callgraph             --------------------------
	.section	.nv.callgraph,"",@"SHT_CUDA_CALLGRAPH"
	.align	4
	.sectionentsize	8
	.align		4
        /*0000*/ 	.word	0x00000000
	.align		4
        /*0004*/ 	.word	0xffffffff
	.align		4
        /*0008*/ 	.word	index@(_ZN7cutlass13device_kernelINS_4gemm6kernel13GemmUniversalIN4cute5tupleIJiiiiEEENS1_10collective13CollectiveMmaINS1_35MainloopSm100TmaUmmaWarpSpecializedILi3ELi2ELi4ENS5_IJNS4_1CILi8EEENSA_ILi1EEESC_EEEEENS5_IJNSA_ILi128EEESF_NSA_ILi64EEEEEENS_6half_tENS5_IJlSC_lEEESI_SJ_NS4_8TiledMMAINS4_8MMA_AtomIJNS4_26SM100_MMA_F16BF16_2x1SM_SSISI_SI_fLi128ELi128ELNS4_4UMMA5MajorE0ELSO_0ELNSN_7ScaleInE0ELSP_0EEEEEENS4_6LayoutINS5_IJSC_SC_SC_EEENS5_IJNSA_ILi0EEESU_SU_EEEEENS5_IJNS4_10UnderscoreESX_SX_EEEEENS4_18SM100_TMA_2SM_LOADENS4_14ComposedLayoutINS4_7SwizzleILi3ELi4ELi3EEENS4_18smem_ptr_flag_bitsILi16EEENSS_INS5_IJSB_SG_EEENS5_IJSG_SC_EEEEEEEvNS4_8identityENS4_28SM100_TMA_2SM_LOAD_MULTICASTES19_vS1A_EENS_8epilogue10collective18CollectiveEpilogueINS1D_23Sm100TmaWarpSpecializedILi4ELi2ELi16ELb1ELb0EEEJNS5_IJSG_SF_SG_EEENS5_IJNSS_ISG_SC_EENSS_INS5_IJNSA_ILi16EEENSA_ILi2EEEEEENS5_IJSC_SG_EEEEEEEESI_SJ_SI_SJ_NS1D_6fusion15FusionCallbacksIS1H_NS1Q_17LinearCombinationISI_fSI_fLNS_15FloatRoundStyleE2EEES1I_S1P_JEEENS4_5SM1004TMEM4LOAD26SM100_TMEM_LOAD_32dp32b16xENS4_13SM90_TMA_LOADENS11_INS12_ILi1ELi4ELi3EEES15_NSS_INS5_IJSB_S1K_EEENS5_IJS1K_SC_EEEEEEENS4_39AutoVectorizingCopyWithAssumedAlignmentILi128EEENS4_14SM90_TMA_STOREES25_S27_S27_EEEvvEEEEvNT_6ParamsE)
	.align		4
        /*000c*/ 	.word	index@(__assertfail)
	.align		4
        /*0010*/ 	.word	0x00000000
	.align		4
        /*0014*/ 	.word	0xfffffffe
	.align		4
        /*0018*/ 	.word	0x00000000
	.align		4
        /*001c*/ 	.word	0xfffffffd
	.align		4
        /*0020*/ 	.word	0x00000000
	.align		4
        /*0024*/ 	.word	0xfffffffc


//--------------------- .nv.constant4             --------------------------
	.section	.nv.constant4,"a",@progbits
	.align	8
	.align		8
.nv.constant4:
        /*0000*/ 	.dword	__assertfail
	.align		8
        /*0008*/ 	.dword	__unnamed_1
	.align		8
        /*0010*/ 	.dword	__unnamed_2
	.align		8
        /*0018*/ 	.dword	_ZN40_INTERNAL_eb97cd44_4_k_cu_6d809165_415224cuda3std3__45__cpo5beginE
	.align		8
        /*0020*/ 	.dword	_ZN40_INTERNAL_eb97cd44_4_k_cu_6d809165_415224cuda3std3__45__cpo3endE
	.align		8
        /*0028*/ 	.dword	_ZN40_INTERNAL_eb97cd44_4_k_cu_6d809165_415224cuda3std3__45__cpo6cbeginE
	.align		8
        /*0030*/ 	.dword	_ZN40_INTERNAL_eb97cd44_4_k_cu_6d809165_415224cuda3std3__45__cpo4cendE
	.align		8
        /*0038*/ 	.dword	_ZN40_INTERNAL_eb97cd44_4_k_cu_6d809165_415224cuda3std3__442_GLOBAL__N__eb97cd44_4_k_cu_6d809165_415226ignoreE
	.align		8
        /*0040*/ 	.dword	_ZN40_INTERNAL_eb97cd44_4_k_cu_6d809165_415224cuda3std3__419piecewise_constructE
	.align		8
        /*0048*/ 	.dword	_ZN40_INTERNAL_eb97cd44_4_k_cu_6d809165_415224cuda3std3__48in_placeE
	.align		8
        /*0050*/ 	.dword	_ZN40_INTERNAL_eb97cd44_4_k_cu_6d809165_415224cuda3std6ranges3__45__cpo4swapE
	.align		8
        /*0058*/ 	.dword	_ZN40_INTERNAL_eb97cd44_4_k_cu_6d809165_415224cuda3std6ranges3__45__cpo9iter_moveE
	.align		8
        /*0060*/ 	.dword	_ZN40_INTERNAL_eb97cd44_4_k_cu_6d809165_415224cute7productE
	.align		8
        /*0068*/ 	.dword	_ZN40_INTERNAL_eb97cd44_4_k_cu_6d809165_415224cute1_E
	.align		8
        /*0070*/ 	.dword	$str$25
	.align		8
        /*0078*/ 	.dword	$str$26
	.align		8
        /*0080*/ 	.dword	$str$27
	.align		8
        /*0088*/ 	.dword	$str$28


//--------------------- .text._ZN7cutlass13device_kernelINS_4gemm6kernel13GemmUniversalIN4cute5tupleIJiiiiEEENS1_10collective13CollectiveMmaINS1_35MainloopSm100TmaUmmaWarpSpecializedILi3ELi2ELi4ENS5_IJNS4_1CILi8EEENSA_ILi1EEESC_EEEEENS5_IJNSA_ILi128EEESF_NSA_ILi64EEEEEENS_6half_tENS5_IJlSC_lEEESI_SJ_NS4_8TiledMMAINS4_8MMA_AtomIJNS4_26SM100_MMA_F16BF16_2x1SM_SSISI_SI_fLi128ELi128ELNS4_4UMMA5MajorE0ELSO_0ELNSN_7ScaleInE0ELSP_0EEEEEENS4_6LayoutINS5_IJSC_SC_SC_EEENS5_IJNSA_ILi0EEESU_SU_EEEEENS5_IJNS4_10UnderscoreESX_SX_EEEEENS4_18SM100_TMA_2SM_LOADENS4_14ComposedLayoutINS4_7SwizzleILi3ELi4ELi3EEENS4_18smem_ptr_flag_bitsILi16EEENSS_INS5_IJSB_SG_EEENS5_IJSG_SC_EEEEEEEvNS4_8identityENS4_28SM100_TMA_2SM_LOAD_MULTICASTES19_vS1A_EENS_8epilogue10collective18CollectiveEpilogueINS1D_23Sm100TmaWarpSpecializedILi4ELi2ELi16ELb1ELb0EEEJNS5_IJSG_SF_SG_EEENS5_IJNSS_ISG_SC_EENSS_INS5_IJNSA_ILi16EEENSA_ILi2EEEEEENS5_IJSC_SG_EEEEEEEESI_SJ_SI_SJ_NS1D_6fusion15FusionCallbacksIS1H_NS1Q_17LinearCombinationISI_fSI_fLNS_15FloatRoundStyleE2EEES1I_S1P_JEEENS4_5SM1004TMEM4LOAD26SM100_TMEM_LOAD_32dp32b16xENS4_13SM90_TMA_LOADENS11_INS12_ILi1ELi4ELi3EEES15_NSS_INS5_IJSB_S1K_EEENS5_IJS1K_SC_EEEEEEENS4_39AutoVectorizingCopyWithAssumedAlignmentILi128EEENS4_14SM90_TMA_STOREES25_S27_S27_EEEvvEEEEvNT_6ParamsE --------------------------
	.section	.text._ZN7cutlass13device_kernelINS_4gemm6kernel13GemmUniversalIN4cute5tupleIJiiiiEEENS1_10collective13CollectiveMmaINS1_35MainloopSm100TmaUmmaWarpSpecializedILi3ELi2ELi4ENS5_IJNS4_1CILi8EEENSA_ILi1EEESC_EEEEENS5_IJNSA_ILi128EEESF_NSA_ILi64EEEEEENS_6half_tENS5_IJlSC_lEEESI_SJ_NS4_8TiledMMAINS4_8MMA_AtomIJNS4_26SM100_MMA_F16BF16_2x1SM_SSISI_SI_fLi128ELi128ELNS4_4UMMA5MajorE0ELSO_0ELNSN_7ScaleInE0ELSP_0EEEEEENS4_6LayoutINS5_IJSC_SC_SC_EEENS5_IJNSA_ILi0EEESU_SU_EEEEENS5_IJNS4_10UnderscoreESX_SX_EEEEENS4_18SM100_TMA_2SM_LOADENS4_14ComposedLayoutINS4_7SwizzleILi3ELi4ELi3EEENS4_18smem_ptr_flag_bitsILi16EEENSS_INS5_IJSB_SG_EEENS5_IJSG_SC_EEEEEEEvNS4_8identityENS4_28SM100_TMA_2SM_LOAD_MULTICASTES19_vS1A_EENS_8epilogue10collective18CollectiveEpilogueINS1D_23Sm100TmaWarpSpecializedILi4ELi2ELi16ELb1ELb0EEEJNS5_IJSG_SF_SG_EEENS5_IJNSS_ISG_SC_EENSS_INS5_IJNSA_ILi16EEENSA_ILi2EEEEEENS5_IJSC_SG_EEEEEEEESI_SJ_SI_SJ_NS1D_6fusion15FusionCallbacksIS1H_NS1Q_17LinearCombinationISI_fSI_fLNS_15FloatRoundStyleE2EEES1I_S1P_JEEENS4_5SM1004TMEM4LOAD26SM100_TMEM_LOAD_32dp32b16xENS4_13SM90_TMA_LOADENS11_INS12_ILi1ELi4ELi3EEES15_NSS_INS5_IJSB_S1K_EEENS5_IJS1K_SC_EEEEEEENS4_39AutoVectorizingCopyWithAssumedAlignmentILi128EEENS4_14SM90_TMA_STOREES25_S27_S27_EEEvvEEEEvNT_6ParamsE,"ax",@progbits
	.align	128
.text._ZN7cutlass13device_kernelINS_4gemm6kernel13GemmUniversalIN4cute5tupleIJiiiiEEENS1_10collective13CollectiveMmaINS1_35MainloopSm100TmaUmmaWarpSpecializedILi3ELi2ELi4ENS5_IJNS4_1CILi8EEENSA_ILi1EEESC_EEEEENS5_IJNSA_ILi128EEESF_NSA_ILi64EEEEEENS_6half_tENS5_IJlSC_lEEESI_SJ_NS4_8TiledMMAINS4_8MMA_AtomIJNS4_26SM100_MMA_F16BF16_2x1SM_SSISI_SI_fLi128ELi128ELNS4_4UMMA5MajorE0ELSO_0ELNSN_7ScaleInE0ELSP_0EEEEEENS4_6LayoutINS5_IJSC_SC_SC_EEENS5_IJNSA_ILi0EEESU_SU_EEEEENS5_IJNS4_10UnderscoreESX_SX_EEEEENS4_18SM100_TMA_2SM_LOADENS4_14ComposedLayoutINS4_7SwizzleILi3ELi4ELi3EEENS4_18smem_ptr_flag_bitsILi16EEENSS_INS5_IJSB_SG_EEENS5_IJSG_SC_EEEEEEEvNS4_8identityENS4_28SM100_TMA_2SM_LOAD_MULTICASTES19_vS1A_EENS_8epilogue10collective18CollectiveEpilogueINS1D_23Sm100TmaWarpSpecializedILi4ELi2ELi16ELb1ELb0EEEJNS5_IJSG_SF_SG_EEENS5_IJNSS_ISG_SC_EENSS_INS5_IJNSA_ILi16EEENSA_ILi2EEEEEENS5_IJSC_SG_EEEEEEEESI_SJ_SI_SJ_NS1D_6fusion15FusionCallbacksIS1H_NS1Q_17LinearCombinationISI_fSI_fLNS_15FloatRoundStyleE2EEES1I_S1P_JEEENS4_5SM1004TMEM4LOAD26SM100_TMEM_LOAD_32dp32b16xENS4_13SM90_TMA_LOADENS11_INS12_ILi1ELi4ELi3EEES15_NSS_INS5_IJSB_S1K_EEENS5_IJS1K_SC_EEEEEEENS4_39AutoVectorizingCopyWithAssumedAlignmentILi128EEENS4_14SM90_TMA_STOREES25_S27_S27_EEEvvEEEEvNT_6ParamsE:
        .type           _ZN7cutlass13device_kernelINS_4gemm6kernel13GemmUniversalIN4cute5tupleIJiiiiEEENS1_10collective13CollectiveMmaINS1_35MainloopSm100TmaUmmaWarpSpecializedILi3ELi2ELi4ENS5_IJNS4_1CILi8EEENSA_ILi1EEESC_EEEEENS5_IJNSA_ILi128EEESF_NSA_ILi64EEEEEENS_6half_tENS5_IJlSC_lEEESI_SJ_NS4_8TiledMMAINS4_8MMA_AtomIJNS4_26SM100_MMA_F16BF16_2x1SM_SSISI_SI_fLi128ELi128ELNS4_4UMMA5MajorE0ELSO_0ELNSN_7ScaleInE0ELSP_0EEEEEENS4_6LayoutINS5_IJSC_SC_SC_EEENS5_IJNSA_ILi0EEESU_SU_EEEEENS5_IJNS4_10UnderscoreESX_SX_EEEEENS4_18SM100_TMA_2SM_LOADENS4_14ComposedLayoutINS4_7SwizzleILi3ELi4ELi3EEENS4_18smem_ptr_flag_bitsILi16EEENSS_INS5_IJSB_SG_EEENS5_IJSG_SC_EEEEEEEvNS4_8identityENS4_28SM100_TMA_2SM_LOAD_MULTICASTES19_vS1A_EENS_8epilogue10collective18CollectiveEpilogueINS1D_23Sm100TmaWarpSpecializedILi4ELi2ELi16ELb1ELb0EEEJNS5_IJSG_SF_SG_EEENS5_IJNSS_ISG_SC_EENSS_INS5_IJNSA_ILi16EEENSA_ILi2EEEEEENS5_IJSC_SG_EEEEEEEESI_SJ_SI_SJ_NS1D_6fusion15FusionCallbacksIS1H_NS1Q_17LinearCombinationISI_fSI_fLNS_15FloatRoundStyleE2EEES1I_S1P_JEEENS4_5SM1004TMEM4LOAD26SM100_TMEM_LOAD_32dp32b16xENS4_13SM90_TMA_LOADENS11_INS12_ILi1ELi4ELi3EEES15_NSS_INS5_IJSB_S1K_EEENS5_IJS1K_SC_EEEEEEENS4_39AutoVectorizingCopyWithAssumedAlignmentILi128EEENS4_14SM90_TMA_STOREES25_S27_S27_EEEvvEEEEvNT_6ParamsE,@function
        .size           _ZN7cutlass13device_kernelINS_4gemm6kernel13GemmUniversalIN4cute5tupleIJiiiiEEENS1_10collective13CollectiveMmaINS1_35MainloopSm100TmaUmmaWarpSpecializedILi3ELi2ELi4ENS5_IJNS4_1CILi8EEENSA_ILi1EEESC_EEEEENS5_IJNSA_ILi128EEESF_NSA_ILi64EEEEEENS_6half_tENS5_IJlSC_lEEESI_SJ_NS4_8TiledMMAINS4_8MMA_AtomIJNS4_26SM100_MMA_F16BF16_2x1SM_SSISI_SI_fLi128ELi128ELNS4_4UMMA5MajorE0ELSO_0ELNSN_7ScaleInE0ELSP_0EEEEEENS4_6LayoutINS5_IJSC_SC_SC_EEENS5_IJNSA_ILi0EEESU_SU_EEEEENS5_IJNS4_10UnderscoreESX_SX_EEEEENS4_18SM100_TMA_2SM_LOADENS4_14ComposedLayoutINS4_7SwizzleILi3ELi4ELi3EEENS4_18smem_ptr_flag_bitsILi16EEENSS_INS5_IJSB_SG_EEENS5_IJSG_SC_EEEEEEEvNS4_8identityENS4_28SM100_TMA_2SM_LOAD_MULTICASTES19_vS1A_EENS_8epilogue10collective18CollectiveEpilogueINS1D_23Sm100TmaWarpSpecializedILi4ELi2ELi16ELb1ELb0EEEJNS5_IJSG_SF_SG_EEENS5_IJNSS_ISG_SC_EENSS_INS5_IJNSA_ILi16EEENSA_ILi2EEEEEENS5_IJSC_SG_EEEEEEEESI_SJ_SI_SJ_NS1D_6fusion15FusionCallbacksIS1H_NS1Q_17LinearCombinationISI_fSI_fLNS_15FloatRoundStyleE2EEES1I_S1P_JEEENS4_5SM1004TMEM4LOAD26SM100_TMEM_LOAD_32dp32b16xENS4_13SM90_TMA_LOADENS11_INS12_ILi1ELi4ELi3EEES15_NSS_INS5_IJSB_S1K_EEENS5_IJS1K_SC_EEEEEEENS4_39AutoVectorizingCopyWithAssumedAlignmentILi128EEENS4_14SM90_TMA_STOREES25_S27_S27_EEEvvEEEEvNT_6ParamsE,(.L_x_194 - _ZN7cutlass13device_kernelINS_4gemm6kernel13GemmUniversalIN4cute5tupleIJiiiiEEENS1_10collective13CollectiveMmaINS1_35MainloopSm100TmaUmmaWarpSpecializedILi3ELi2ELi4ENS5_IJNS4_1CILi8EEENSA_ILi1EEESC_EEEEENS5_IJNSA_ILi128EEESF_NSA_ILi64EEEEEENS_6half_tENS5_IJlSC_lEEESI_SJ_NS4_8TiledMMAINS4_8MMA_AtomIJNS4_26SM100_MMA_F16BF16_2x1SM_SSISI_SI_fLi128ELi128ELNS4_4UMMA5MajorE0ELSO_0ELNSN_7ScaleInE0ELSP_0EEEEEENS4_6LayoutINS5_IJSC_SC_SC_EEENS5_IJNSA_ILi0EEESU_SU_EEEEENS5_IJNS4_10UnderscoreESX_SX_EEEEENS4_18SM100_TMA_2SM_LOADENS4_14ComposedLayoutINS4_7SwizzleILi3ELi4ELi3EEENS4_18smem_ptr_flag_bitsILi16EEENSS_INS5_IJSB_SG_EEENS5_IJSG_SC_EEEEEEEvNS4_8identityENS4_28SM100_TMA_2SM_LOAD_MULTICASTES19_vS1A_EENS_8epilogue10collective18CollectiveEpilogueINS1D_23Sm100TmaWarpSpecializedILi4ELi2ELi16ELb1ELb0EEEJNS5_IJSG_SF_SG_EEENS5_IJNSS_ISG_SC_EENSS_INS5_IJNSA_ILi16EEENSA_ILi2EEEEEENS5_IJSC_SG_EEEEEEEESI_SJ_SI_SJ_NS1D_6fusion15FusionCallbacksIS1H_NS1Q_17LinearCombinationISI_fSI_fLNS_15FloatRoundStyleE2EEES1I_S1P_JEEENS4_5SM1004TMEM4LOAD26SM100_TMEM_LOAD_32dp32b16xENS4_13SM90_TMA_LOADENS11_INS12_ILi1ELi4ELi3EEES15_NSS_INS5_IJSB_S1K_EEENS5_IJS1K_SC_EEEEEEENS4_39AutoVectorizingCopyWithAssumedAlignmentILi128EEENS4_14SM90_TMA_STOREES25_S27_S27_EEEvvEEEEvNT_6ParamsE)
        .other          _ZN7cutlass13device_kernelINS_4gemm6kernel13GemmUniversalIN4cute5tupleIJiiiiEEENS1_10collective13CollectiveMmaINS1_35MainloopSm100TmaUmmaWarpSpecializedILi3ELi2ELi4ENS5_IJNS4_1CILi8EEENSA_ILi1EEESC_EEEEENS5_IJNSA_ILi128EEESF_NSA_ILi64EEEEEENS_6half_tENS5_IJlSC_lEEESI_SJ_NS4_8TiledMMAINS4_8MMA_AtomIJNS4_26SM100_MMA_F16BF16_2x1SM_SSISI_SI_fLi128ELi128ELNS4_4UMMA5MajorE0ELSO_0ELNSN_7ScaleInE0ELSP_0EEEEEENS4_6LayoutINS5_IJSC_SC_SC_EEENS5_IJNSA_ILi0EEESU_SU_EEEEENS5_IJNS4_10UnderscoreESX_SX_EEEEENS4_18SM100_TMA_2SM_LOADENS4_14ComposedLayoutINS4_7SwizzleILi3ELi4ELi3EEENS4_18smem_ptr_flag_bitsILi16EEENSS_INS5_IJSB_SG_EEENS5_IJSG_SC_EEEEEEEvNS4_8identityENS4_28SM100_TMA_2SM_LOAD_MULTICASTES19_vS1A_EENS_8epilogue10collective18CollectiveEpilogueINS1D_23Sm100TmaWarpSpecializedILi4ELi2ELi16ELb1ELb0EEEJNS5_IJSG_SF_SG_EEENS5_IJNSS_ISG_SC_EENSS_INS5_IJNSA_ILi16EEENSA_ILi2EEEEEENS5_IJSC_SG_EEEEEEEESI_SJ_SI_SJ_NS1D_6fusion15FusionCallbacksIS1H_NS1Q_17LinearCombinationISI_fSI_fLNS_15FloatRoundStyleE2EEES1I_S1P_JEEENS4_5SM1004TMEM4LOAD26SM100_TMEM_LOAD_32dp32b16xENS4_13SM90_TMA_LOADENS11_INS12_ILi1ELi4ELi3EEES15_NSS_INS5_IJSB_S1K_EEENS5_IJS1K_SC_EEEEEEENS4_39AutoVectorizingCopyWithAssumedAlignmentILi128EEENS4_14SM90_TMA_STOREES25_S27_S27_EEEvvEEEEvNT_6ParamsE,@"STO_CUDA_ENTRY STV_DEFAULT"
_ZN7cutlass13device_kernelINS_4gemm6kernel13GemmUniversalIN4cute5tupleIJiiiiEEENS1_10collective13CollectiveMmaINS1_35MainloopSm100TmaUmmaWarpSpecializedILi3ELi2ELi4ENS5_IJNS4_1CILi8EEENSA_ILi1EEESC_EEEEENS5_IJNSA_ILi128EEESF_NSA_ILi64EEEEEENS_6half_tENS5_IJlSC_lEEESI_SJ_NS4_8TiledMMAINS4_8MMA_AtomIJNS4_26SM100_MMA_F16BF16_2x1SM_SSISI_SI_fLi128ELi128ELNS4_4UMMA5MajorE0ELSO_0ELNSN_7ScaleInE0ELSP_0EEEEEENS4_6LayoutINS5_IJSC_SC_SC_EEENS5_IJNSA_ILi0EEESU_SU_EEEEENS5_IJNS4_10UnderscoreESX_SX_EEEEENS4_18SM100_TMA_2SM_LOADENS4_14ComposedLayoutINS4_7SwizzleILi3ELi4ELi3EEENS4_18smem_ptr_flag_bitsILi16EEENSS_INS5_IJSB_SG_EEENS5_IJSG_SC_EEEEEEEvNS4_8identityENS4_28SM100_TMA_2SM_LOAD_MULTICASTES19_vS1A_EENS_8epilogue10collective18CollectiveEpilogueINS1D_23Sm100TmaWarpSpecializedILi4ELi2ELi16ELb1ELb0EEEJNS5_IJSG_SF_SG_EEENS5_IJNSS_ISG_SC_EENSS_INS5_IJNSA_ILi16EEENSA_ILi2EEEEEENS5_IJSC_SG_EEEEEEEESI_SJ_SI_SJ_NS1D_6fusion15FusionCallbacksIS1H_NS1Q_17LinearCombinationISI_fSI_fLNS_15FloatRoundStyleE2EEES1I_S1P_JEEENS4_5SM1004TMEM4LOAD26SM100_TMEM_LOAD_32dp32b16xENS4_13SM90_TMA_LOADENS11_INS12_ILi1ELi4ELi3EEES15_NSS_INS5_IJSB_S1K_EEENS5_IJS1K_SC_EEEEEEENS4_39AutoVectorizingCopyWithAssumedAlignmentILi128EEENS4_14SM90_TMA_STOREES25_S27_S27_EEEvvEEEEvNT_6ParamsE:
[----:B------:R-:W1:Y:S01]  /*0000*/  LDC R1, c[0x0][0x37c] ;  /* 0x0000df00ff017b82 */ /* 0x000e620000000800 */
[----:B------:R-:W2:Y:S01]  /*0010*/  S2R R60, SR_TID.X ;  /* 0x00000000003c7919 */ /* 0x000ea20000002100 */
[----:B------:R-:W3:Y:S06]  /*0020*/  LDCU.64 UR8, c[0x0][0x890] ;  /* 0x00011200ff0877ac */ /* 0x000eec0008000a00 */
[----:B------:R-:W4:Y:S01]  /*0030*/  S2UR UR47, SR_CgaCtaId ;  /* 0x00000000002f79c3 */ /* 0x000f220000008800 */
[----:B------:R-:W-:Y:S02]  /*0040*/  PRMT R46, RZ, 0x7610, R46 ;  /* 0x00007610ff2e7816 */ /* 0x000fe4000000002e */
[----:B------:R-:W-:Y:S01]  /*0050*/  ELECT P1, URZ, PT ;  /* 0x0000000000ff782f */ /* 0x000fe20003820000 */
[----:B---3--:R-:W-:-:S04]  /*0060*/  UISETP.NE.U32.AND UP0, UPT, UR8, URZ, UPT ;  /* 0x000000ff0800728c */ /* 0x008fc8000bf05070 */
[----:B------:R-:W-:Y:S02]  /*0070*/  UISETP.NE.AND.EX UP0, UPT, UR9, URZ, UPT, UP0 ;  /* 0x000000ff0900728c */ /* 0x000fe4000bf05300 */
[----:B----4-:R-:W-:Y:S02]  /*0080*/  ULOP3.LUT UR48, UR47, 0x1, URZ, 0xc0, !UPT ;  /* 0x000000012f307892 */ /* 0x010fe4000f8ec0ff */
[----:B------:R-:W-:Y:S01]  /*0090*/  ULOP3.LUT UR49, UR47, 0x1, URZ, 0x3c, !UPT ;  /* 0x000000012f317892 */ /* 0x000fe2000f8e3cff */
[----:B--2---:R-:W-:-:S05]  /*00a0*/  SHF.R.U32.HI R47, RZ, 0x5, R60 ;  /* 0x00000005ff2f7819 */ /* 0x004fca000001163c */
[----:B------:R-:W2:Y:S02]  /*00b0*/  SHFL.IDX PT, R0, R47, RZ, 0x1f ;  /* 0x00001fff2f007589 */ /* 0x000ea400000e0000 */
[----:B--2---:R-:W-:Y:S01]  /*00c0*/  R2UR UR18, R0 ;  /* 0x00000000001272ca */ /* 0x004fe200000e0000 */
[----:B-1----:R-:W-:-:S14]  /*00d0*/  BRA.U UP0, `(.L_x_0) ;  /* 0x0000000100307547 */ /* 0x002fdc000b800000 */
[----:B------:R-:W1:Y:S02]  /*00e0*/  LDCU.64 UR4, c[0x0][0x888] ;  /* 0x00011100ff0477ac */ /* 0x000e640008000a00 */
[----:B-1----:R-:W-:-:S04]  /*00f0*/  UISETP.NE.U32.AND UP0, UPT, UR4, URZ, UPT ;  /* 0x000000ff0400728c */ /* 0x002fc8000bf05070 */
[----:B------:R-:W-:-:S09]  /*0100*/  UISETP.NE.AND.EX UP0, UPT, UR5, URZ, UPT, UP0 ;  /* 0x000000ff0500728c */ /* 0x000fd2000bf05300 */
[----:B------:R-:W-:Y:S05]  /*0110*/  BRA.U !UP0, `(.L_x_1) ;  /* 0x0000000108147547 */ /* 0x000fea000b800000 */
[----:B------:R-:W1:Y:S01]  /*0120*/  LDC.64 R2, c[0x0][0x888] ;  /* 0x00022200ff027b82 */ /* 0x000e620000000a00 */
[----:B------:R-:W1:Y:S02]  /*0130*/  LDCU.64 UR4, c[0x0][0x358] ;  /* 0x00006b00ff0477ac */ /* 0x000e640008000a00 */
[----:B-1----:R1:W5:Y:S01]  /*0140*/  LDG.E R27, desc[UR4][R2.64] ;  /* 0x00000004021b7981 */ /* 0x002362000c1e1900 */
[----:B------:R-:W-:Y:S01]  /*0150*/  HFMA2 R46, -RZ, RZ, 0, 5.9604644775390625e-08 ;  /* 0x00000001ff2e7431 */ /* 0x000fe200000001ff */
[----:B------:R-:W-:Y:S05]  /*0160*/  BRA `(.L_x_0) ;  /* 0x00000000000c7947 */ /* 0x000fea0003800000 */
.L_x_1:
[----:B------:R-:W1:Y:S01]  /*0170*/  LDCU UR4, c[0x0][0x880] ;  /* 0x00011000ff0477ac */ /* 0x000e620008000800 */
[----:B------:R-:W-:Y:S01]  /*0180*/  HFMA2 R46, -RZ, RZ, 0, 5.9604644775390625e-08 ;  /* 0x00000001ff2e7431 */ /* 0x000fe200000001ff */
[----:B-1----:R-:W-:-:S07]  /*0190*/  MOV R27, UR4 ;  /* 0x00000004001b7c02 */ /* 0x002fce0008000f00 */
.L_x_0:
[----:B------:R-:W2:Y:S02]  /*01a0*/  LDCU.64 UR4, c[0x0][0x8b0] ;  /* 0x00011600ff0477ac */ /* 0x000ea40008000a00 */
[----:B--2---:R-:W-:-:S04]  /*01b0*/  UISETP.NE.U32.AND UP0, UPT, UR4, URZ, UPT ;  /* 0x000000ff0400728c */ /* 0x004fc8000bf05070 */
[----:B------:R-:W-:-:S09]  /*01c0*/  UISETP.NE.AND.EX UP0, UPT, UR5, URZ, UPT, UP0 ;  /* 0x000000ff0500728c */ /* 0x000fd2000bf05300 */
[----:B------:R-:W-:Y:S05]  /*01d0*/  BRA.U UP0, `(.L_x_2) ;  /* 0x0000000100287547 */ /* 0x000fea000b800000 */
[----:B------:R-:W2:Y:S02]  /*01e0*/  LDCU.64 UR4, c[0x0][0x8a8] ;  /* 0x00011500ff0477ac */ /* 0x000ea40008000a00 */
[----:B--2---:R-:W-:-:S04]  /*01f0*/  UISETP.NE.U32.AND UP0, UPT, UR4, URZ, UPT ;  /* 0x000000ff0400728c */ /* 0x004fc8000bf05070 */
[----:B------:R-:W-:-:S09]  /*0200*/  UISETP.NE.AND.EX UP0, UPT, UR5, URZ, UPT, UP0 ;  /* 0x000000ff0500728c */ /* 0x000fd2000bf05300 */
[----:B------:R-:W-:Y:S05]  /*0210*/  BRA.U !UP0, `(.L_x_3) ;  /* 0x0000000108107547 */ /* 0x000fea000b800000 */
[----:B------:R-:W2:Y:S01]  /*0220*/  LDC.64 R24, c[0x0][0x8a8] ;  /* 0x00022a00ff187b82 */ /* 0x000ea20000000a00 */
[----:B------:R-:W2:Y:S02]  /*0230*/  LDCU.64 UR4, c[0x0][0x358] ;  /* 0x00006b00ff0477ac */ /* 0x000ea40008000a00 */
[----:B--2---:R2:W5:Y:S01]  /*0240*/  LDG.E R24, desc[UR4][R24.64] ;  /* 0x0000000418187981 */ /* 0x004562000c1e1900 */
[----:B------:R-:W-:Y:S05]  /*0250*/  BRA `(.L_x_2) ;  /* 0x0000000000087947 */ /* 0x000fea0003800000 */
.L_x_3:
[----:B------:R-:W2:Y:S02]  /*0260*/  LDCU UR4, c[0x0][0x8a0] ;  /* 0x00011400ff0477ac */ /* 0x000ea40008000800 */
[----:B--2---:R-:W-:Y:S02]  /*0270*/  MOV R24, UR4 ;  /* 0x0000000400187c02 */ /* 0x004fe40008000f00 */
.L_x_2:
[----:B------:R-:W-:Y:S01]  /*0280*/  IMAD.U32 R0, RZ, RZ, UR18 ;  /* 0x00000012ff007e24 */ /* 0x000fe2000f8e00ff */
[----:B------:R-:W-:Y:S04]  /*0290*/  BSSY.RECONVERGENT B0, `(.L_x_4) ;  /* 0x000000c000007945 */ /* 0x000fe80003800200 */
[C---:B------:R-:W-:Y:S02]  /*02a0*/  ISETP.NE.OR P2, PT, R0.reuse, 0x1, !P1 ;  /* 0x000000010000780c */ /* 0x040fe40004f45670 */
[----:B------:R-:W-:-:S11]  /*02b0*/  ISETP.NE.OR P0, PT, R0, 0x3, !P1 ;  /* 0x000000030000780c */ /* 0x000fd60004f05670 */
[----:B------:R-:W-:Y:S05]  /*02c0*/  @P2 BRA `(.L_x_5) ;  /* 0x0000000000202947 */ /* 0x000fea0003800000 */
[----:B------:R-:W3:Y:S02]  /*02d0*/  LDCU.64 UR4, c[0x0][0x348] ;  /* 0x00006900ff0477ac */ /* 0x000ee40008000a00 */
[----:B---3--:R-:W-:Y:S02]  /*02e0*/  UIADD3 UR6, UP1, UPT, UR4, 0x80, URZ ;  /* 0x0000008004067890 */ /* 0x008fe4000ff3e0ff */
[----:B------:R-:W-:Y:S02]  /*02f0*/  UIADD3 UR4, UP0, UPT, UR4, 0x180, URZ ;  /* 0x0000018004047890 */ /* 0x000fe4000ff1e0ff */
[----:B------:R-:W-:Y:S02]  /*0300*/  UIADD3.X UR7, UPT, UPT, URZ, UR5, URZ, UP1, !UPT ;  /* 0x00000005ff077290 */ /* 0x000fe40008ffe4ff */
[----:B------:R-:W-:-:S07]  /*0310*/  UIADD3.X UR5, UPT, UPT, URZ, UR5, URZ, UP0, !UPT ;  /* 0x00000005ff057290 */ /* 0x000fce00087fe4ff */
[----:B------:R3:W-:Y:S02]  /*0320*/  UTMACCTL.PF [UR6] ;  /* 0x00000000060079b9 */ /* 0x0007e40008040000 */
[----:B------:R3:W-:Y:S02]  /*0330*/  UTMACCTL.PF [UR4] ;  /* 0x00000000040079b9 */ /* 0x0007e40008040000 */
[----:B---3--:R-:W-:Y:S01]  /*0340*/  NOP ;  /* 0x0000000000007918 */ /* 0x008fe20000000000 */
.L_x_5:
[----:B------:R-:W-:Y:S05]  /*0350*/  BSYNC.RECONVERGENT B0 ;  /* 0x0000000000007941 */ /* 0x000fea0003800200 */
.L_x_4:
[----:B------:R-:W-:Y:S04]  /*0360*/  BSSY.RECONVERGENT B0, `(.L_x_6) ;  /* 0x000000a000007945 */ /* 0x000fe80003800200 */
        /* <DEDUP_REMOVED lines=9> */
.L_x_7:
[----:B------:R-:W-:Y:S05]  /*0400*/  BSYNC.RECONVERGENT B0 ;  /* 0x0000000000007941 */ /* 0x000fea0003800200 */
.L_x_6:
[----:B------:R-:W3:Y:S01]  /*0410*/  LDCU.64 UR4, c[0x0][0x888] ;  /* 0x00011100ff0477ac */ /* 0x000ee20008000a00 */
[----:B------:R-:W-:Y:S02]  /*0420*/  UISETP.EQ.U32.AND UP2, UPT, UR8, URZ, UPT ;  /* 0x000000ff0800728c */ /* 0x000fe4000bf42070 */
[----:B------:R-:W-:Y:S02]  /*0430*/  UPLOP3.LUT UP4, UPT, UPT, UPT, UPT, 0x80, 0x8 ;  /* 0x000000000008789c */ /* 0x000fe40003f8f070 */
[----:B---3--:R-:W-:-:S04]  /*0440*/  UISETP.NE.U32.AND UP0, UPT, UR4, URZ, UPT ;  /* 0x000000ff0400728c */ /* 0x008fc8000bf05070 */
[----:B------:R-:W-:-:S04]  /*0450*/  UISETP.NE.AND.EX UP1, UPT, UR5, URZ, UPT, UP0 ;  /* 0x000000ff0500728c */ /* 0x000fc8000bf25300 */
[----:B------:R-:W-:-:S04]  /*0460*/  UISETP.EQ.OR.EX UP3, UPT, UR9, URZ, !UP1, UP2 ;  /* 0x000000ff0900728c */ /* 0x000fc8000cf62720 */
[----:B------:R-:W-:-:S06]  /*0470*/  UP2UR UR4, UPR, URZ, 0x8 ;  /* 0x00000008ff047883 */ /* 0x000fcc0008000000 */
[----:B------:R-:W-:Y:S01]  /*0480*/  MOV R51, UR4 ;  /* 0x0000000400337c02 */ /* 0x000fe20008000f00 */
[----:B------:R-:W-:Y:S06]  /*0490*/  BRA.U !UP3, `(.L_x_8) ;  /* 0x000000010b207547 */ /* 0x000fec000b800000 */
[----:B------:R-:W-:Y:S01]  /*04a0*/  UISETP.NE.U32.AND UP2, UPT, UR8, URZ, UPT ;  /* 0x000000ff0800728c */ /* 0x000fe2000bf45070 */
[----:B-----5:R-:W-:Y:S01]  /*04b0*/  FSETP.NEU.AND P0, PT, R27, RZ, PT ;  /* 0x000000ff1b00720b */ /* 0x020fe20003f0d000 */
[----:B------:R-:W-:Y:S02]  /*04c0*/  USEL UR4, URZ, 0xffffffff, UP1 ;  /* 0xffffffffff047887 */ /* 0x000fe40008800000 */
[----:B------:R-:W-:-:S10]  /*04d0*/  UISETP.NE.AND.EX UP2, UPT, UR9, URZ, UPT, UP2 ;  /* 0x000000ff0900728c */ /* 0x000fd4000bf45320 */
[----:B------:R-:W-:Y:S01]  /*04e0*/  VOTEU.ANY UP0, P0 ;  /* 0x0000000000ff7886 */ /* 0x000fe20000000100 */
[----:B------:R-:W-:-:S04]  /*04f0*/  @!UP2 USEL UR4, URZ, 0xffffffff, UP0 ;  /* 0xffffffffff04a887 */ /* 0x000fc80008000000 */
[----:B------:R-:W-:-:S04]  /*0500*/  ULOP3.LUT UR4, UR4, 0x1, URZ, 0xc0, !UPT ;  /* 0x0000000104047892 */ /* 0x000fc8000f8ec0ff */
[----:B------:R-:W-:-:S11]  /*0510*/  UISETP.NE.U32.AND UP4, UPT, UR4, 0x1, UPT ;  /* 0x000000010400788c */ /* 0x000fd6000bf85070 */
.L_x_8:
[----:B------:R-:W3:Y:S01]  /*0520*/  SHFL.IDX PT, R0, R47, RZ, 0x1f ;  /* 0x00001fff2f007589 */ /* 0x000ee200000e0000 */
[----:B------:R-:W-:-:S04]  /*0530*/  UISETP.NE.AND UP0, UPT, UR18, 0x2, UPT ;  /* 0x000000021200788c */ /* 0x000fc8000bf05270 */
[----:B------:R-:W-:Y:S02]  /*0540*/  UISETP.EQ.AND UP2, UPT, UR48, URZ, !UP0 ;  /* 0x000000ff3000728c */ /* 0x000fe4000c742270 */
[----:B------:R-:W-:-:S04]  /*0550*/  USEL UR55, URZ, 0x1, UP0 ;  /* 0x00000001ff377887 */ /* 0x000fc80008000000 */
[----:B------:R-:W-:Y:S02]  /*0560*/  PLOP3.LUT P3, PT, P1, PT, UP2, 0x80, 0x8 ;  /* 0x000000000008781c */ /* 0x000fe40000f6f028 */
[----:B---3--:R-:W-:-:S13]  /*0570*/  ISETP.NE.AND P0, PT, R0, RZ, PT ;  /* 0x000000ff0000720c */ /* 0x008fda0003f05270 */
[----:B------:R-:W-:Y:S05]  /*0580*/  @P0 BRA `(.L_x_9) ;  /* 0x00000000004c0947 */ /* 0x000fea0003800000 */
[----:B------:R-:W-:Y:S01]  /*0590*/  UMOV UR4, 0x400 ;  /* 0x0000040000047882 */ /* 0x000fe20000000000 */
[----:B------:R-:W-:Y:S01]  /*05a0*/  UMOV UR8, 0x1 ;  /* 0x0000000100087882 */ /* 0x000fe20000000000 */
[----:B------:R-:W-:Y:S01]  /*05b0*/  UMOV UR6, 0x4 ;  /* 0x0000000400067882 */ /* 0x000fe20000000000 */
[----:B------:R-:W-:Y:S02]  /*05c0*/  ULEA UR4, UR47, UR4, 0x18 ;  /* 0x000000042f047291 */ /* 0x000fe4000f8ec0ff */
[----:B------:R-:W-:-:S04]  /*05d0*/  UIADD3 UR8, UPT, UPT, -UR8, 0x100000, URZ ;  /* 0x0010000008087890 */ /* 0x000fc8000fffe1ff */
[----:B------:R-:W-:Y:S02]  /*05e0*/  USHF.L.U32 UR9, UR8, 0xb, URZ ;  /* 0x0000000b08097899 */ /* 0x000fe400080006ff */
[----:B------:R-:W-:Y:S02]  /*05f0*/  USHF.L.U32 UR8, UR8, 0x1, URZ ;  /* 0x0000000108087899 */ /* 0x000fe400080006ff */
[----:B------:R-:W-:-:S04]  /*0600*/  UIADD3 UR6, UPT, UPT, -UR6, 0x100000, URZ ;  /* 0x0010000006067890 */ /* 0x000fc8000fffe1ff */
[----:B------:R-:W-:Y:S02]  /*0610*/  USHF.L.U32 UR7, UR6, 0xb, URZ ;  /* 0x0000000b06077899 */ /* 0x000fe400080006ff */
[----:B------:R-:W-:Y:S01]  /*0620*/  USHF.L.U32 UR6, UR6, 0x1, URZ ;  /* 0x0000000106067899 */ /* 0x000fe200080006ff */
[----:B------:R-:W-:Y:S01]  /*0630*/  ELECT P0, URZ, PT ;  /* 0x0000000000ff782f */ /* 0x000fe20003800000 */
[----:B------:R-:W3:Y:S02]  /*0640*/  FENCE.VIEW.ASYNC.S ;  /* 0x00000000000073c6 */ /* 0x000ee40000000000 */
[----:B---3--:R3:W4:Y:S08]  /*0650*/  SYNCS.EXCH.64 URZ, [UR4], UR8 ;  /* 0x0000000804ff75b2 */ /* 0x0087300008000100 */
[----:B------:R3:W1:Y:S01]  /*0660*/  SYNCS.EXCH.64 URZ, [UR4+0x18], UR6 ;  /* 0x0000180604ff75b2 */ /* 0x0006620008000100 */
[----:B------:R3:W1:Y:S01]  /*0670*/  SYNCS.EXCH.64 URZ, [UR4+0x8], UR8 ;  /* 0x0000080804ff75b2 */ /* 0x0006620008000100 */
[----:B------:R3:W1:Y:S01]  /*0680*/  SYNCS.EXCH.64 URZ, [UR4+0x20], UR6 ;  /* 0x0000200604ff75b2 */ /* 0x0006620008000100 */
[----:B------:R3:W1:Y:S01]  /*0690*/  SYNCS.EXCH.64 URZ, [UR4+0x10], UR8 ;  /* 0x0000100804ff75b2 */ /* 0x0006620008000100 */
[----:B------:R3:W1:Y:S01]  /*06a0*/  SYNCS.EXCH.64 URZ, [UR4+0x28], UR6 ;  /* 0x0000280604ff75b2 */ /* 0x0006620008000100 */
[----:B------:R-:W-:Y:S01]  /*06b0*/  NOP ;  /* 0x0000000000007918 */ /* 0x000fe20000000000 */
.L_x_9:
[----:B------:R-:W2:Y:S01]  /*06c0*/  SHFL.IDX PT, R0, R47, RZ, 0x1f ;  /* 0x00001fff2f007589 */ /* 0x000ea200000e0000 */
[----:B------:R-:W-:Y:S01]  /*06d0*/  NOP ;  /* 0x0000000000007918 */ /* 0x000fe20000000000 */
[----:B--2---:R-:W-:-:S13]  /*06e0*/  ISETP.NE.AND P0, PT, R0, 0x1, PT ;  /* 0x000000010000780c */ /* 0x004fda0003f05270 */
[----:B------:R-:W-:Y:S05]  /*06f0*/  @P0 BRA `(.L_x_10) ;  /* 0x0000000000540947 */ /* 0x000fea0003800000 */
[----:B---3--:R-:W-:Y:S01]  /*0700*/  UMOV UR4, 0x400 ;  /* 0x0000040000047882 */ /* 0x008fe20000000000 */
        /* <DEDUP_REMOVED lines=10> */
[----:B------:R-:W2:Y:S02]  /*07b0*/  FENCE.VIEW.ASYNC.S ;  /* 0x00000000000073c6 */ /* 0x000ea40000000000 */
[----:B--2---:R2:W3:Y:S08]  /*07c0*/  SYNCS.EXCH.64 URZ, [UR4+0x30], UR8 ;  /* 0x0000300804ff75b2 */ /* 0x0044f00008000100 */
[----:B------:R2:W1:Y:S01]  /*07d0*/  SYNCS.EXCH.64 URZ, [UR4+0x50], UR6 ;  /* 0x0000500604ff75b2 */ /* 0x0004620008000100 */
[----:B------:R2:W1:Y:S01]  /*07e0*/  SYNCS.EXCH.64 URZ, [UR4+0x38], UR8 ;  /* 0x0000380804ff75b2 */ /* 0x0004620008000100 */
[----:B------:R2:W1:Y:S01]  /*07f0*/  SYNCS.EXCH.64 URZ, [UR4+0x58], UR6 ;  /* 0x0000580604ff75b2 */ /* 0x0004620008000100 */
[----:B------:R2:W1:Y:S01]  /*0800*/  SYNCS.EXCH.64 URZ, [UR4+0x40], UR8 ;  /* 0x0000400804ff75b2 */ /* 0x0004620008000100 */
[----:B------:R2:W1:Y:S01]  /*0810*/  SYNCS.EXCH.64 URZ, [UR4+0x60], UR6 ;  /* 0x0000600604ff75b2 */ /* 0x0004620008000100 */
[----:B------:R2:W1:Y:S01]  /*0820*/  SYNCS.EXCH.64 URZ, [UR4+0x48], UR8 ;  /* 0x0000480804ff75b2 */ /* 0x0004620008000100 */
[----:B------:R2:W1:Y:S01]  /*0830*/  SYNCS.EXCH.64 URZ, [UR4+0x68], UR6 ;  /* 0x0000680604ff75b2 */ /* 0x0004620008000100 */
[----:B------:R-:W-:Y:S01]  /*0840*/  NOP ;  /* 0x0000000000007918 */ /* 0x000fe20000000000 */
.L_x_10:
[----:B------:R-:W4:Y:S01]  /*0850*/  SHFL.IDX PT, R0, R47, RZ, 0x1f ;  /* 0x00001fff2f007589 */ /* 0x000f2200000e0000 */
[----:B------:R-:W-:Y:S01]  /*0860*/  NOP ;  /* 0x0000000000007918 */ /* 0x000fe20000000000 */
[----:B----4-:R-:W-:-:S13]  /*0870*/  ISETP.NE.AND P0, PT, R0, 0x3, PT ;  /* 0x000000030000780c */ /* 0x010fda0003f05270 */
[----:B------:R-:W-:Y:S05]  /*0880*/  @P0 BRA `(.L_x_11) ;  /* 0x00000000002c0947 */ /* 0x000fea0003800000 */
[----:B--23--:R-:W-:Y:S01]  /*0890*/  UMOV UR6, 0x400 ;  /* 0x0000040000067882 */ /* 0x00cfe20000000000 */
[----:B------:R-:W-:Y:S01]  /*08a0*/  UMOV UR4, 0x20 ;  /* 0x0000002000047882 */ /* 0x000fe20000000000 */
[----:B------:R-:W-:Y:S02]  /*08b0*/  ULEA UR6, UR47, UR6, 0x18 ;  /* 0x000000062f067291 */ /* 0x000fe4000f8ec0ff */
[----:B------:R-:W-:-:S04]  /*08c0*/  UIADD3 UR4, UPT, UPT, -UR4, 0x100000, URZ ;  /* 0x0010000004047890 */ /* 0x000fc8000fffe1ff */
[----:B------:R-:W-:Y:S02]  /*08d0*/  USHF.L.U32 UR5, UR4, 0xb, URZ ;  /* 0x0000000b04057899 */ /* 0x000fe400080006ff */
[----:B------:R-:W-:Y:S01]  /*08e0*/  USHF.L.U32 UR4, UR4, 0x1, URZ ;  /* 0x0000000104047899 */ /* 0x000fe200080006ff */
[----:B------:R-:W-:Y:S01]  /*08f0*/  ELECT P0, URZ, PT ;  /* 0x0000000000ff782f */ /* 0x000fe20003800000 */
[----:B------:R-:W2:Y:S10]  /*0900*/  FENCE.VIEW.ASYNC.S ;  /* 0x00000000000073c6 */ /* 0x000eb40000000000 */
[----:B--2---:R4:W2:Y:S01]  /*0910*/  SYNCS.EXCH.64 URZ, [UR6+0x70], UR4 ;  /* 0x0000700406ff75b2 */ /* 0x0048a20008000100 */
[----:B------:R4:W3:Y:S02]  /*0920*/  SYNCS.EXCH.64 URZ, [UR6+0x78], UR4 ;  /* 0x0000780406ff75b2 */ /* 0x0008e40008000100 */
[----:B----4-:R-:W-:Y:S01]  /*0930*/  NOP ;  /* 0x0000000000007918 */ /* 0x010fe20000000000 */
.L_x_11:
[----:B------:R-:W4:Y:S01]  /*0940*/  SHFL.IDX PT, R0, R47, RZ, 0x1f ;  /* 0x00001fff2f007589 */ /* 0x000f2200000e0000 */
[----:B------:R-:W-:Y:S01]  /*0950*/  NOP ;  /* 0x0000000000007918 */ /* 0x000fe20000000000 */
[----:B----4-:R-:W-:-:S13]  /*0960*/  ISETP.NE.AND P0, PT, R0, 0x4, PT ;  /* 0x000000040000780c */ /* 0x010fda0003f05270 */
[----:B------:R-:W-:Y:S05]  /*0970*/  @P0 BRA `(.L_x_12) ;  /* 0x0000000000480947 */ /* 0x000fea0003800000 */
[----:B--23--:R-:W-:Y:S01]  /*0980*/  UMOV UR4, 0x720 ;  /* 0x0000072000047882 */ /* 0x00cfe20000000000 */
[----:B------:R-:W-:Y:S01]  /*0990*/  UMOV UR6, 0x400 ;  /* 0x0000040000067882 */ /* 0x000fe20000000000 */
[----:B------:R-:W-:Y:S01]  /*09a0*/  USEL UR4, UR4, 0x620, UP4 ;  /* 0x0000062004047887 */ /* 0x000fe2000a000000 */
        /* <DEDUP_REMOVED lines=10> */
[----:B--2---:R4:W2:Y:S08]  /*0a50*/  SYNCS.EXCH.64 URZ, [UR6+0x80], UR8 ;  /* 0x0000800806ff75b2 */ /* 0x0048b00008000100 */
[----:B------:R4:W3:Y:S01]  /*0a60*/  SYNCS.EXCH.64 URZ, [UR6+0x90], UR4 ;  /* 0x0000900406ff75b2 */ /* 0x0008e20008000100 */
[----:B------:R4:W1:Y:S01]  /*0a70*/  SYNCS.EXCH.64 URZ, [UR6+0x88], UR8 ;  /* 0x0000880806ff75b2 */ /* 0x0008620008000100 */
[----:B------:R4:W1:Y:S02]  /*0a80*/  SYNCS.EXCH.64 URZ, [UR6+0x98], UR4 ;  /* 0x0000980406ff75b2 */ /* 0x0008640008000100 */
[----:B----4-:R-:W-:Y:S01]  /*0a90*/  NOP ;  /* 0x0000000000007918 */ /* 0x010fe20000000000 */
.L_x_12:
[----:B------:R-:W4:Y:S01]  /*0aa0*/  SHFL.IDX PT, R0, R47, RZ, 0x1f ;  /* 0x00001fff2f007589 */ /* 0x000f2200000e0000 */
[----:B------:R-:W-:Y:S01]  /*0ab0*/  NOP ;  /* 0x0000000000007918 */ /* 0x000fe20000000000 */
[----:B----4-:R-:W-:-:S13]  /*0ac0*/  ISETP.NE.AND P0, PT, R0, 0x5, PT ;  /* 0x000000050000780c */ /* 0x010fda0003f05270 */
[----:B------:R-:W-:Y:S05]  /*0ad0*/  @P0 BRA `(.L_x_13) ;  /* 0x0000000000540947 */ /* 0x000fea0003800000 */
[----:B--23--:R-:W-:Y:S01]  /*0ae0*/  UMOV UR4, 0x400 ;  /* 0x0000040000047882 */ /* 0x00cfe20000000000 */
        /* <DEDUP_REMOVED lines=14> */
[----:B------:R4:W1:Y:S01]  /*0bd0*/  SYNCS.EXCH.64 URZ, [UR4+0xc8], UR8 ;  /* 0x0000c80804ff75b2 */ /* 0x0008620008000100 */
[----:B------:R4:W1:Y:S01]  /*0be0*/  SYNCS.EXCH.64 URZ, [UR4+0xb0], UR6 ;  /* 0x0000b00604ff75b2 */ /* 0x0008620008000100 */
[----:B------:R4:W1:Y:S01]  /*0bf0*/  SYNCS.EXCH.64 URZ, [UR4+0xd0], UR8 ;  /* 0x0000d00804ff75b2 */ /* 0x0008620008000100 */
[----:B------:R4:W1:Y:S01]  /*0c00*/  SYNCS.EXCH.64 URZ, [UR4+0xb8], UR6 ;  /* 0x0000b80604ff75b2 */ /* 0x0008620008000100 */
[----:B------:R4:W1:Y:S02]  /*0c10*/  SYNCS.EXCH.64 URZ, [UR4+0xd8], UR8 ;  /* 0x0000d80804ff75b2 */ /* 0x0008640008000100 */
[----:B----4-:R-:W-:Y:S01]  /*0c20*/  NOP ;  /* 0x0000000000007918 */ /* 0x010fe20000000000 */
.L_x_13:
[----:B------:R-:W4:Y:S01]  /*0c30*/  SHFL.IDX PT, R0, R47, RZ, 0x1f ;  /* 0x00001fff2f007589 */ /* 0x000f2200000e0000 */
[----:B------:R-:W-:Y:S01]  /*0c40*/  ISETP.NE.OR P1, PT, RZ, UR18, !P1 ;  /* 0x00000012ff007c0c */ /* 0x000fe2000cf25670 */
        /* <DEDUP_REMOVED lines=12> */
[----:B------:R4:W3:Y:S01]  /*0d10*/  SYNCS.EXCH.64 URZ, [UR4+0xf0], UR6 ;  /* 0x0000f00604ff75b2 */ /* 0x0008e20008000100 */
[----:B------:R4:W1:Y:S01]  /*0d20*/  SYNCS.EXCH.64 URZ, [UR4+0xe8], UR6 ;  /* 0x0000e80604ff75b2 */ /* 0x0008620008000100 */
[----:B------:R4:W1:Y:S02]  /*0d30*/  SYNCS.EXCH.64 URZ, [UR4+0xf8], UR6 ;  /* 0x0000f80604ff75b2 */ /* 0x0008640008000100 */
[----:B----4-:R-:W-:Y:S01]  /*0d40*/  NOP ;  /* 0x0000000000007918 */ /* 0x010fe20000000000 */
.L_x_14:
[----:B------:R-:W-:Y:S01]  /*0d50*/  VOTEU.ALL UP0, P1 ;  /* 0x0000000000ff7886 */ /* 0x000fe20000800000 */
[----:B--23--:R-:W-:Y:S01]  /*0d60*/  UMOV UR4, 0x20 ;  /* 0x0000002000047882 */ /* 0x00cfe20000000000 */
[----:B------:R-:W2:Y:S01]  /*0d70*/  LDCU UR7, c[0x0][0x36c] ;  /* 0x00006d80ff0777ac */ /* 0x000ea20008000800 */
[----:B------:R-:W-:Y:S01]  /*0d80*/  NOP ;  /* 0x0000000000007918 */ /* 0x000fe20000000000 */
[----:B------:R-:W-:Y:S01]  /*0d90*/  LOP3.LUT R0, R60, 0x1f, RZ, 0xc0, !PT ;  /* 0x0000001f3c007812 */ /* 0x000fe200078ec0ff */
[----:B------:R-:W-:Y:S01]  /*0da0*/  @!UP0 UMOV UR6, 0x400 ;  /* 0x0000040000068882 */ /* 0x000fe20000000000 */
[----:B------:R-:W-:-:S04]  /*0db0*/  @!UP0 UIADD3 UR4, UPT, UPT, -UR4, 0x100000, URZ ;  /* 0x0010000004048890 */ /* 0x000fc8000fffe1ff */
[----:B------:R-:W-:Y:S02]  /*0dc0*/  @!UP0 USHF.L.U32 UR5, UR4, 0xb, URZ ;  /* 0x0000000b04058899 */ /* 0x000fe400080006ff */
[----:B------:R-:W-:Y:S02]  /*0dd0*/  @!UP0 USHF.L.U32 UR4, UR4, 0x1, URZ ;  /* 0x0000000104048899 */ /* 0x000fe400080006ff */
[----:B------:R-:W-:Y:S01]  /*0de0*/  @!UP0 ULEA UR6, UR47, UR6, 0x18 ;  /* 0x000000062f068291 */ /* 0x000fe2000f8ec0ff */
[----:B------:R-:W-:Y:S01]  /*0df0*/  VOTEU.ALL UP0, P1 ;  /* 0x0000000000ff7886 */ /* 0x000fe20000800000 */
[----:B------:R-:W-:Y:S02]  /*0e00*/  UISETP.NE.AND UP5, UPT, UR18, URZ, UPT ;  /* 0x000000ff1200728c */ /* 0x000fe4000bfa5270 */
[----:B--2---:R-:W-:Y:S01]  /*0e10*/  UISETP.EQ.U32.AND UP6, UPT, UR7, 0x1, UPT ;  /* 0x000000010700788c */ /* 0x004fe2000bfc2070 */
[----:B------:R-:W2:Y:S07]  /*0e20*/  FENCE.VIEW.ASYNC.S ;  /* 0x00000000000073c6 */ /* 0x000eae0000000000 */
[----:B--2---:R2:W3:Y:S01]  /*0e30*/  @!UP0 SYNCS.EXCH.64 URZ, [UR6+0x100], UR4 ;  /* 0x0001000406ff85b2 */ /* 0x0044e20008000100 */
[----:B------:R-:W-:Y:S05]  /*0e40*/  BRA.U !UP6, `(.L_x_15) ;  /* 0x000000010e087547 */ /* 0x000fea000b800000 */
[----:B-1-3--:R-:W-:Y:S01]  /*0e50*/  UCGABAR_ARV ;  /* 0x00000000000079c7 */ /* 0x00afe20008000000 */
[----:B------:R-:W-:Y:S05]  /*0e60*/  BRA `(.L_x_16) ;  /* 0x0000000000047947 */ /* 0x000fea0003800000 */
.L_x_15:
[----:B-1-3--:R-:W-:Y:S01]  /*0e70*/  NOP ;  /* 0x0000000000007918 */ /* 0x00afe20000000000 */
.L_x_16:
[----:B------:R-:W1:Y:S01]  /*0e80*/  S2UR UR31, SR_CTAID.X ;  /* 0x00000000001f79c3 */ /* 0x000e620000002500 */
[----:B------:R-:W-:-:S05]  /*0e90*/  CS2R.32 R50, SR_CgaSize ;  /* 0x0000000000327805 */ /* 0x000fca0000008a00 */
[----:B------:R-:W-:-:S05]  /*0ea0*/  IMAD R50, R50, -0xa0, RZ ;  /* 0xffffff6032327824 */ /* 0x000fca00078e02ff */
[----:B--2---:R-:W-:-:S14]  /*0eb0*/  R2UR UR5, R50 ;  /* 0x00000000320572ca */ /* 0x004fdc00000e0000 */
[----:B------:R-:W2:Y:S01]  /*0ec0*/  LDCU UR5, c[0x0][UR5+0x2b0] ;  /* 0x00005600050577ac */ /* 0x000ea20008000800 */
[----:B------:R-:W-:-:S05]  /*0ed0*/  CS2R.32 R50, SR_CgaSize ;  /* 0x0000000000327805 */ /* 0x000fca0000008a00 */
[----:B------:R-:W-:-:S05]  /*0ee0*/  IMAD R50, R50, -0xa0, RZ ;  /* 0xffffff6032327824 */ /* 0x000fca00078e02ff */
[----:B------:R-:W-:-:S14]  /*0ef0*/  R2UR UR4, R50 ;  /* 0x00000000320472ca */ /* 0x000fdc00000e0000 */
[----:B------:R-:W3:Y:S01]  /*0f00*/  LDCU UR4, c[0x0][UR4+0x2b4] ;  /* 0x00005680040477ac */ /* 0x000ee20008000800 */
[----:B------:R-:W4:Y:S01]  /*0f10*/  S2UR UR30, SR_CTAID.Y ;  /* 0x00000000001e79c3 */ /* 0x000f220000002600 */
[----:B------:R-:W-:-:S05]  /*0f20*/  CS2R.32 R50, SR_CgaSize ;  /* 0x0000000000327805 */ /* 0x000fca0000008a00 */
[----:B------:R-:W-:-:S05]  /*0f30*/  IMAD R50, R50, -0xa0, RZ ;  /* 0xffffff6032327824 */ /* 0x000fca00078e02ff */
[----:B------:R-:W-:-:S14]  /*0f40*/  R2UR UR7, R50 ;  /* 0x00000000320772ca */ /* 0x000fdc00000e0000 */
[----:B------:R-:W3:Y:S01]  /*0f50*/  LDCU UR7, c[0x0][UR7+0x2a4] ;  /* 0x00005480070777ac */ /* 0x000ee20008000800 */
[----:B------:R-:W-:-:S05]  /*0f60*/  CS2R.32 R50, SR_CgaSize ;  /* 0x0000000000327805 */ /* 0x000fca0000008a00 */
[----:B------:R-:W-:-:S05]  /*0f70*/  IMAD R50, R50, -0xa0, RZ ;  /* 0xffffff6032327824 */ /* 0x000fca00078e02ff */
[----:B------:R-:W-:-:S14]  /*0f80*/  R2UR UR63, R50 ;  /* 0x00000000323f72ca */ /* 0x000fdc00000e0000 */
[----:B------:R-:W3:Y:S01]  /*0f90*/  LDCU UR63, c[0x0][UR63+0x2a0] ;  /* 0x000054003f3f77ac */ /* 0x000ee20008000800 */
[----:B------:R-:W-:Y:S01]  /*0fa0*/  UISETP.GT.U32.AND UP0, UPT, UR48, 0xffff, UPT ;  /* 0x0000ffff3000788c */ /* 0x000fe2000bf04070 */
[----:B------:R-:W3:Y:S01]  /*0fb0*/  LDCU UR19, c[0x0][0xb24] ;  /* 0x00016480ff1377ac */ /* 0x000ee20008000800 */
[----:B------:R-:W3:Y:S01]  /*0fc0*/  LDCU UR45, c[0x0][0xb24] ;  /* 0x00016480ff2d77ac */ /* 0x000ee20008000800 */
[----:B-1----:R-:W-:Y:S01]  /*0fd0*/  I2FP.F32.U32 R3, UR31 ;  /* 0x0000001f00037c45 */ /* 0x002fe20008201000 */
[----:B------:R-:W1:Y:S04]  /*0fe0*/  LDCU UR23, c[0x0][0xb30] ;  /* 0x00016600ff1777ac */ /* 0x000e680008000800 */
[----:B--2---:R-:W-:Y:S01]  /*0ff0*/  FMUL R3, R3, UR5 ;  /* 0x0000000503037c20 */ /* 0x004fe20008400000 */
[----:B------:R-:W-:Y:S01]  /*1000*/  USHF.L.U32 UR24, UR47, 0x9, URZ ;  /* 0x000000092f187899 */ /* 0x000fe200080006ff */
[----:B----4-:R-:W-:Y:S01]  /*1010*/  I2FP.F32.U32 R2, UR30 ;  /* 0x0000001e00027c45 */ /* 0x010fe20008201000 */
[----:B------:R-:W-:-:S03]  /*1020*/  USHF.L.U32 UR46, UR31, 0x6, URZ ;  /* 0x000000061f2e7899 */ /* 0x000fc600080006ff */
[----:B------:R-:W2:Y:S01]  /*1030*/  F2I.U32.TRUNC.NTZ R3, R3 ;  /* 0x0000000300037305 */ /* 0x000ea2000020f000 */
[----:B------:R-:W-:Y:S01]  /*1040*/  USEL UR21, UR48, 0xffff, !UP0 ;  /* 0x0000ffff30157887 */ /* 0x000fe2000c000000 */
[----:B---3--:R-:W-:-:S06]  /*1050*/  FMUL R2, R2, UR4 ;  /* 0x0000000402027c20 */ /* 0x008fcc0008400000 */
[----:B------:R-:W3:Y:S01]  /*1060*/  F2I.U32.TRUNC.NTZ R2, R2 ;  /* 0x0000000200027305 */ /* 0x000ee2000020f000 */
[----:B--2---:R-:W-:Y:S02]  /*1070*/  R2UR UR4, R3 ;  /* 0x00000000030472ca */ /* 0x004fe400000e0000 */
[----:B------:R-:W-:Y:S02]  /*1080*/  PRMT R3, RZ, 0x7610, R3 ;  /* 0x00007610ff037816 */ /* 0x000fe40000000003 */
[----:B---3--:R-:W-:Y:S02]  /*1090*/  R2UR UR6, R2 ;  /* 0x00000000020672ca */ /* 0x008fe400000e0000 */
[----:B------:R-:W-:-:S07]  /*10a0*/  PRMT R2, RZ, 0x7610, R2 ;  /* 0x00007610ff027816 */ /* 0x000fce0000000002 */
[----:B------:R-:W-:-:S04]  /*10b0*/  UIADD3 UR5, UPT, UPT, -UR4, URZ, URZ ;  /* 0x000000ff04057290 */ /* 0x000fc8000fffe1ff */
[----:B------:R-:W-:Y:S02]  /*10c0*/  UIMAD UR63, UR63, UR5, UR31 ;  /* 0x000000053f3f72a4 */ /* 0x000fe4000f8e021f */
[----:B------:R-:W-:-:S04]  /*10d0*/  UIADD3 UR4, UPT, UPT, -UR6, URZ, URZ ;  /* 0x000000ff06047290 */ /* 0x000fc8000fffe1ff */
[----:B------:R-:W-:-:S06]  /*10e0*/  UIMAD UR4, UR7, UR4, UR30 ;  /* 0x00000004070472a4 */ /* 0x000fcc000f8e021e */
[----:B------:R-:W-:Y:S01]  /*10f0*/  IMAD.U32 R50, RZ, RZ, UR4 ;  /* 0x00000004ff327e24 */ /* 0x000fe2000f8e00ff */
[----:B-1----:R-:W-:Y:S06]  /*1100*/  BRA.U UP5, `(.L_x_17) ;  /* 0x0000000105687547 */ /* 0x002fec000b800000 */
[----:B------:R-:W-:Y:S01]  /*1110*/  R2UR UR4, R50 ;  /* 0x00000000320472ca */ /* 0x000fe200000e0000 */
[----:B------:R-:W-:-:S12]  /*1120*/  ULOP3.LUT UR5, UR63, 0x4, URZ, 0x3c, !UPT ;  /* 0x000000043f057892 */ /* 0x000fd8000f8e3cff */
[----:B------:R-:W-:Y:S02]  /*1130*/  UISETP.NE.AND UP0, UPT, UR4, URZ, UPT ;  /* 0x000000ff0400728c */ /* 0x000fe4000bf05270 */
[----:B------:R-:W-:Y:S02]  /*1140*/  ULOP3.LUT UR4, UR63, 0x2, URZ, 0x3c, !UPT ;  /* 0x000000023f047892 */ /* 0x000fe4000f8e3cff */
[----:B------:R-:W-:-:S04]  /*1150*/  UISETP.GT.U32.AND UP2, UPT, UR63, 0x1, UP0 ;  /* 0x000000013f00788c */ /* 0x000fc80008744070 */
[----:B------:R-:W-:Y:S02]  /*1160*/  USEL UR8, URZ, 0x1, UP2 ;  /* 0x00000001ff087887 */ /* 0x000fe40009000000 */
[----:B------:R-:W-:Y:S02]  /*1170*/  USEL UR7, URZ, 0x2, UP2 ;  /* 0x00000002ff077887 */ /* 0x000fe40009000000 */
[----:B------:R-:W-:Y:S02]  /*1180*/  UISETP.GT.U32.AND UP2, UPT, UR4, 0x1, UP0 ;  /* 0x000000010400788c */ /* 0x000fe40008744070 */
[----:B------:R-:W-:Y:S02]  /*1190*/  ULOP3.LUT UR4, UR63, 0x6, URZ, 0x3c, !UPT ;  /* 0x000000063f047892 */ /* 0x000fe4000f8e3cff */
[----:B------:R-:W-:Y:S02]  /*11a0*/  USEL UR6, URZ, 0x4, UP2 ;  /* 0x00000004ff067887 */ /* 0x000fe40009000000 */
[----:B------:R-:W-:-:S02]  /*11b0*/  USEL UR9, URZ, 0x8, UP2 ;  /* 0x00000008ff097887 */ /* 0x000fc40009000000 */
[----:B------:R-:W-:Y:S02]  /*11c0*/  UISETP.GT.U32.AND UP2, UPT, UR5, 0x1, UP0 ;  /* 0x000000010500788c */ /* 0x000fe40008744070 */
[----:B------:R-:W-:Y:S02]  /*11d0*/  UISETP.GT.U32.AND UP0, UPT, UR4, 0x1, UP0 ;  /* 0x000000010400788c */ /* 0x000fe40008704070 */
[----:B------:R-:W-:Y:S02]  /*11e0*/  USEL UR4, URZ, 0x10, UP2 ;  /* 0x00000010ff047887 */ /* 0x000fe40009000000 */
[----:B------:R-:W-:Y:S02]  /*11f0*/  UIADD3 UR5, UPT, UPT, UR6, UR7, UR8 ;  /* 0x0000000706057290 */ /* 0x000fe4000fffe008 */
[----:B------:R-:W-:Y:S02]  /*1200*/  USEL UR7, URZ, 0x40, UP0 ;  /* 0x00000040ff077887 */ /* 0x000fe40008000000 */
[----:B------:R-:W-:-:S02]  /*1210*/  USEL UR8, URZ, 0x20, UP2 ;  /* 0x00000020ff087887 */ /* 0x000fc40009000000 */
[----:B------:R-:W-:Y:S02]  /*1220*/  UIADD3 UR5, UPT, UPT, UR4, UR5, UR9 ;  /* 0x0000000504057290 */ /* 0x000fe4000fffe009 */
[----:B------:R-:W-:Y:S02]  /*1230*/  ULOP3.LUT UR4, UR63, 0xfffffffe, URZ, 0xc0, !UPT ;  /* 0xfffffffe3f047892 */ /* 0x000fe4000f8ec0ff */
[----:B------:R-:W-:Y:S02]  /*1240*/  USEL UR6, URZ, 0x80, UP0 ;  /* 0x00000080ff067887 */ /* 0x000fe40008000000 */
[----:B------:R-:W-:-:S03]  /*1250*/  UIADD3 UR5, UPT, UPT, UR7, UR5, UR8 ;  /* 0x0000000507057290 */ /* 0x000fc6000fffe008 */
[----:B------:R-:W-:Y:S01]  /*1260*/  UMOV UR7, 0x3 ;  /* 0x0000000300077882 */ /* 0x000fe20000000000 */
[----:B------:R-:W-:Y:S02]  /*1270*/  UIADD3 UR5, UPT, UPT, UR5, UR6, URZ ;  /* 0x0000000605057290 */ /* 0x000fe4000fffe0ff */
[----:B------:R-:W-:-:S04]  /*1280*/  USHF.L.U32 UR4, UR7, UR4, URZ ;  /* 0x0000000407047299 */ /* 0x000fc800080006ff */
[----:B------:R-:W-:Y:S02]  /*1290*/  MOV R3, UR5 ;  /* 0x0000000500037c02 */ /* 0x000fe40008000f00 */
[----:B------:R-:W-:-:S07]  /*12a0*/  IMAD.U32 R2, RZ, RZ, UR4 ;  /* 0x00000004ff027e24 */ /* 0x000fce000f8e00ff */
.L_x_17:
[----:B------:R-:W1:Y:S01]  /*12b0*/  S2UR UR36, SR_CTAID.Z ;  /* 0x00000000002479c3 */ /* 0x000e620000002700 */
[----:B------:R-:W-:Y:S01]  /*12c0*/  UISETP.GE.AND UP0, UPT, UR19, 0x1, UPT ;  /* 0x000000011300788c */ /* 0x000fe2000bf06270 */
[----:B------:R-:W-:-:S08]  /*12d0*/  UMOV UR25, 0x55 ;  /* 0x0000005500197882 */ /* 0x000fd00000000000 */
[----:B------:R-:W-:Y:S05]  /*12e0*/  BRA.U !UP0, `(.L_x_18) ;  /* 0x0000000108d07547 */ /* 0x000fea000b800000 */
[----:B------:R-:W2:Y:S01]  /*12f0*/  LDCU.128 UR12, c[0x0][0xb10] ;  /* 0x00016200ff0c77ac */ /* 0x000ea20008000c00 */
[----:B------:R-:W3:Y:S01]  /*1300*/  LDCU UR6, c[0x0][0x370] ;  /* 0x00006e00ff0677ac */ /* 0x000ee20008000800 */
[----:B------:R-:W4:Y:S01]  /*1310*/  LDCU UR7, c[0x0][0x374] ;  /* 0x00006e80ff0777ac */ /* 0x000f220008000800 */
[----:B------:R-:W1:Y:S01]  /*1320*/  LDCU UR20, c[0x0][0xb0c] ;  /* 0x00016180ff1477ac */ /* 0x000e620008000800 */
[----:B------:R-:W1:Y:S01]  /*1330*/  LDCU UR22, c[0x0][0xb20] ;  /* 0x00016400ff1677ac */ /* 0x000e620008000800 */
[----:B------:R-:W1:Y:S01]  /*1340*/  LDCU.64 UR8, c[0x0][0xb28] ;  /* 0x00016500ff0877ac */ /* 0x000e620008000a00 */
[----:B--2---:R-:W-:Y:S02]  /*1350*/  UISETP.NE.AND UP3, UPT, UR14, 0x1, UPT ;  /* 0x000000010e00788c */ /* 0x004fe4000bf65270 */
[----:B----4-:R-:W-:Y:S02]  /*1360*/  UIMAD.WIDE.U32 UR10, UR7, UR15, URZ ;  /* 0x0000000f070a72a5 */ /* 0x010fe4000f8e00ff */
[----:B---3--:R-:W-:-:S02]  /*1370*/  UIMAD.WIDE.U32 UR16, UR6, UR12, URZ ;  /* 0x0000000c061072a5 */ /* 0x008fc4000f8e00ff */
[----:B-1----:R-:W-:Y:S02]  /*1380*/  UISETP.NE.AND UP0, UPT, UR20, 0x1, UPT ;  /* 0x000000011400788c */ /* 0x002fe4000bf05270 */
[----:B------:R-:W-:Y:S01]  /*1390*/  UIMAD.WIDE.U32 UR4, UR31, UR12, URZ ;  /* 0x0000000c1f0472a5 */ /* 0x000fe2000f8e00ff */
[----:B------:R-:W-:Y:S02]  /*13a0*/  UMOV UR10, UR11 ;  /* 0x0000000b000a7c82 */ /* 0x000fe40008000000 */
[----:B------:R-:W-:Y:S01]  /*13b0*/  UMOV UR16, UR17 ;  /* 0x0000001100107c82 */ /* 0x000fe20008000000 */
[----:B------:R-:W-:Y:S02]  /*13c0*/  @UP3 USHF.R.U32.HI UR7, URZ, UR22, UR10 ;  /* 0x00000016ff073299 */ /* 0x000fe4000801160a */
[----:B------:R-:W-:Y:S02]  /*13d0*/  UISETP.NE.AND UP2, UPT, UR19, 0x1, UPT ;  /* 0x000000011300788c */ /* 0x000fe4000bf45270 */
[----:B------:R-:W-:-:S02]  /*13e0*/  USHF.R.U32.HI UR5, URZ, UR13, UR5 ;  /* 0x0000000dff057299 */ /* 0x000fc40008011605 */
[----:B------:R-:W-:Y:S02]  /*13f0*/  @UP0 USHF.R.U32.HI UR6, URZ, UR13, UR16 ;  /* 0x0000000dff060299 */ /* 0x000fe40008011610 */
[----:B------:R-:W-:Y:S02]  /*1400*/  UIMAD.WIDE.U32 UR12, UR30, UR15, URZ ;  /* 0x0000000f1e0c72a5 */ /* 0x000fe4000f8e00ff */
[----:B------:R-:W-:Y:S02]  /*1410*/  UIMAD.WIDE.U32 UR10, UR7, UR8, URZ ;  /* 0x00000008070a72a5 */ /* 0x000fe4000f8e00ff */
[----:B------:R-:W-:Y:S02]  /*1420*/  UIMAD.WIDE.U32 UR16, UR6, UR8, URZ ;  /* 0x00000008061072a5 */ /* 0x000fe4000f8e00ff */
[----:B------:R-:W-:Y:S01]  /*1430*/  USEL UR5, UR31, UR5, !UP0 ;  /* 0x000000051f057287 */ /* 0x000fe2000c000000 */
[----:B------:R-:W-:Y:S02]  /*1440*/  UMOV UR4, UR13 ;  /* 0x0000000d00047c82 */ /* 0x000fe40008000000 */
[----:B------:R-:W-:Y:S01]  /*1450*/  UMOV UR10, UR11 ;  /* 0x0000000b000a7c82 */ /* 0x000fe20008000000 */
[----:B------:R-:W-:-:S02]  /*1460*/  USHF.R.U32.HI UR4, URZ, UR22, UR4 ;  /* 0x00000016ff047299 */ /* 0x000fc40008011604 */
[----:B------:R-:W-:Y:S01]  /*1470*/  @UP2 USHF.R.U32.HI UR7, URZ, UR9, UR10 ;  /* 0x00000009ff072299 */ /* 0x000fe2000801160a */
[----:B------:R-:W-:Y:S01]  /*1480*/  UMOV UR16, UR17 ;  /* 0x0000001100107c82 */ /* 0x000fe20008000000 */
[----:B------:R-:W-:Y:S02]  /*1490*/  USEL UR4, UR30, UR4, !UP3 ;  /* 0x000000041e047287 */ /* 0x000fe4000d800000 */
[----:B------:R-:W-:Y:S02]  /*14a0*/  @UP2 USHF.R.U32.HI UR6, URZ, UR9, UR16 ;  /* 0x00000009ff062299 */ /* 0x000fe40008011610 */
[----:B------:R-:W-:Y:S02]  /*14b0*/  UIMAD UR7, UR7, UR19, URZ ;  /* 0x00000013070772a4 */ /* 0x000fe4000f8e02ff */
[----:B------:R-:W-:Y:S02]  /*14c0*/  UIMAD UR12, UR6, UR19, URZ ;  /* 0x00000013060c72a4 */ /* 0x000fe4000f8e02ff */
[----:B------:R-:W-:-:S02]  /*14d0*/  UISETP.GE.AND UP0, UPT, UR4, UR7, UPT ;  /* 0x000000070400728c */ /* 0x000fc4000bf06270 */
[----:B------:R-:W-:Y:S02]  /*14e0*/  UIMAD.WIDE.U32 UR10, UR4, UR8, URZ ;  /* 0x00000008040a72a5 */ /* 0x000fe4000f8e00ff */
[----:B------:R-:W-:Y:S02]  /*14f0*/  UISETP.GE.OR UP0, UPT, UR5, UR12, UP0 ;  /* 0x0000000c0500728c */ /* 0x000fe40008706670 */
[----:B------:R-:W-:Y:S02]  /*1500*/  UIMAD.WIDE.U32 UR12, UR5, UR8, URZ ;  /* 0x00000008050c72a5 */ /* 0x000fe4000f8e00ff */
[----:B------:R-:W-:Y:S01]  /*1510*/  UIADD3 UR10, UPT, UPT, -UR4, URZ, URZ ;  /* 0x000000ff040a7290 */ /* 0x000fe2000fffe1ff */
[----:B------:R-:W-:Y:S01]  /*1520*/  UMOV UR8, UR11 ;  /* 0x0000000b00087c82 */ /* 0x000fe20008000000 */
[----:B------:R-:W-:Y:S02]  /*1530*/  UIADD3 UR11, UPT, UPT, -UR5, URZ, URZ ;  /* 0x000000ff050b7290 */ /* 0x000fe4000fffe1ff */
[----:B------:R-:W-:-:S03]  /*1540*/  USHF.R.U32.HI UR8, URZ, UR9, UR8 ;  /* 0x00000009ff087299 */ /* 0x000fc60008011608 */
[----:B------:R-:W-:Y:S01]  /*1550*/  @!UP0 UMOV UR7, UR13 ;  /* 0x0000000d00078c82 */ /* 0x000fe20008000000 */
[----:B------:R-:W-:Y:S02]  /*1560*/  UIMAD UR30, UR14, UR10, UR30 ;  /* 0x0000000a0e1e72a4 */ /* 0x000fe4000f8e021e */
[----:B------:R-:W-:Y:S02]  /*1570*/  USEL UR8, UR4, UR8, !UP2 ;  /* 0x0000000804087287 */ /* 0x000fe4000d000000 */
[----:B------:R-:W-:Y:S02]  /*1580*/  @!UP0 USHF.R.U32.HI UR7, URZ, UR9, UR7 ;  /* 0x00000009ff078299 */ /* 0x000fe40008011607 */
[----:B------:R-:W-:Y:S02]  /*1590*/  UIADD3 UR9, UPT, UPT, -UR8, URZ, URZ ;  /* 0x000000ff08097290 */ /* 0x000fe4000fffe1ff */
[----:B------:R-:W-:Y:S02]  /*15a0*/  @!UP0 USEL UR7, UR5, UR7, !UP2 ;  /* 0x0000000705078287 */ /* 0x000fe4000d000000 */
[----:B------:R-:W-:-:S02]  /*15b0*/  UIMAD UR9, UR19, UR9, UR4 ;  /* 0x00000009130972a4 */ /* 0x000fc4000f8e0204 */
[----:B------:R-:W-:Y:S02]  /*15c0*/  @!UP0 UIADD3 UR8, UPT, UPT, UR8, -UR7, URZ ;  /* 0x8000000708088290 */ /* 0x000fe4000fffe0ff */
[----:B------:R-:W-:Y:S02]  /*15d0*/  @!UP0 UIMAD UR6, UR9, UR6, UR7 ;  /* 0x00000006090682a4 */ /* 0x000fe4000f8e0207 */
[----:B------:R-:W-:Y:S02]  /*15e0*/  @!UP0 UIMAD UR4, UR8, UR19, UR5 ;  /* 0x00000013080482a4 */ /* 0x000fe4000f8e0205 */
[----:B------:R-:W-:Y:S02]  /*15f0*/  UIMAD UR31, UR20, UR11, UR31 ;  /* 0x0000000b141f72a4 */ /* 0x000fe4000f8e021f */
[----:B------:R-:W-:Y:S01]  /*1600*/  UIMAD UR30, UR4, UR14, UR30 ;  /* 0x0000000e041e72a4 */ /* 0x000fe2000f8e021e */
[----:B------:R-:W-:Y:S02]  /*1610*/  @!UP0 UMOV UR5, UR6 ;  /* 0x0000000600058c82 */ /* 0x000fe40008000000 */
[----:B------:R-:W-:-:S12]  /*1620*/  UIMAD UR31, UR5, UR20, UR31 ;  /* 0x00000014051f72a4 */ /* 0x000fd8000f8e021f */
.L_x_18:
[----:B------:R-:W-:Y:S02]  /*1630*/  UISETP.NE.AND UP2, UPT, UR23, 0x1, UPT ;  /* 0x000000011700788c */ /* 0x000fe4000bf45270 */
[----:B------:R-:W-:Y:S02]  /*1640*/  ULOP3.LUT UR21, UR21, 0xffff, URZ, 0xc0, !UPT ;  /* 0x0000ffff15157892 */ /* 0x000fe4000f8ec0ff */
[----:B------:R-:W-:Y:S02]  /*1650*/  UISETP.NE.AND UP0, UPT, UR18, 0x2, UPT ;  /* 0x000000021200788c */ /* 0x000fe4000bf05270 */
[----:B------:R-:W-:Y:S02]  /*1660*/  ULOP3.LUT UR24, UR24, 0xc00, URZ, 0xc0, !UPT ;  /* 0x00000c0018187892 */ /* 0x000fe4000f8ec0ff */
[----:B------:R-:W-:Y:S02]  /*1670*/  ULOP3.LUT UR46, UR46, 0x40, URZ, 0xc0, !UPT ;  /* 0x000000402e2e7892 */ /* 0x000fe4000f8ec0ff */
[----:B------:R-:W-:Y:S01]  /*1680*/  USHF.L.U32 UR21, UR25, UR21, URZ ;  /* 0x0000001519157299 */ /* 0x000fe200080006ff */
[----:B------:R-:W-:Y:S11]  /*1690*/  BRA.U UP2, `(.L_x_19) ;  /* 0x0000000102407547 */ /* 0x000ff6000b800000 */
[----:B------:R-:W2:Y:S01]  /*16a0*/  LDCU.128 UR8, c[0x0][0xb10] ;  /* 0x00016200ff0877ac */ /* 0x000ea20008000c00 */
[----:B------:R-:W3:Y:S01]  /*16b0*/  LDCU UR12, c[0x0][0xb0c] ;  /* 0x00016180ff0c77ac */ /* 0x000ee20008000800 */
[----:B------:R-:W4:Y:S01]  /*16c0*/  LDCU UR13, c[0x0][0xb20] ;  /* 0x00016400ff0d77ac */ /* 0x000f220008000800 */
[----:B--2---:R-:W-:Y:S02]  /*16d0*/  UIMAD.WIDE.U32 UR4, UR31, UR8, URZ ;  /* 0x000000081f0472a5 */ /* 0x004fe4000f8e00ff */
[----:B------:R-:W-:Y:S02]  /*16e0*/  UIMAD.WIDE.U32 UR6, UR30, UR11, URZ ;  /* 0x0000000b1e0672a5 */ /* 0x000fe4000f8e00ff */
[----:B---3--:R-:W-:Y:S02]  /*16f0*/  UISETP.NE.AND UP2, UPT, UR12, 0x1, UPT ;  /* 0x000000010c00788c */ /* 0x008fe4000bf45270 */
[----:B------:R-:W-:-:S03]  /*1700*/  USHF.R.U32.HI UR5, URZ, UR9, UR5 ;  /* 0x00000009ff057299 */ /* 0x000fc60008011605 */
[----:B------:R-:W-:Y:S01]  /*1710*/  UMOV UR4, UR7 ;  /* 0x0000000700047c82 */ /* 0x000fe20008000000 */
[----:B------:R-:W-:Y:S02]  /*1720*/  USEL UR5, UR31, UR5, !UP2 ;  /* 0x000000051f057287 */ /* 0x000fe4000d000000 */
[----:B------:R-:W-:Y:S02]  /*1730*/  UISETP.NE.AND UP2, UPT, UR10, 0x1, UPT ;  /* 0x000000010a00788c */ /* 0x000fe4000bf45270 */
[----:B----4-:R-:W-:-:S04]  /*1740*/  USHF.R.U32.HI UR4, URZ, UR13, UR4 ;  /* 0x0000000dff047299 */ /* 0x010fc80008011604 */
[----:B------:R-:W-:-:S04]  /*1750*/  USEL UR4, UR30, UR4, !UP2 ;  /* 0x000000041e047287 */ /* 0x000fc8000d000000 */
[----:B------:R-:W-:Y:S02]  /*1760*/  UIADD3 UR6, UPT, UPT, UR5, -UR4, URZ ;  /* 0x8000000405067290 */ /* 0x000fe4000fffe0ff */
[----:B------:R-:W-:Y:S02]  /*1770*/  UIADD3 UR4, UPT, UPT, -UR5, UR4, URZ ;  /* 0x0000000405047290 */ /* 0x000fe4000fffe1ff */
[----:B------:R-:W-:Y:S02]  /*1780*/  UIMAD UR30, UR6, UR10, UR30 ;  /* 0x0000000a061e72a4 */ /* 0x000fe4000f8e021e */
[----:B------:R-:W-:-:S12]  /*1790*/  UIMAD UR31, UR4, UR12, UR31 ;  /* 0x0000000c041f72a4 */ /* 0x000fd8000f8e021f */
.L_x_19:
[----:B------:R-:W-:Y:S05]  /*17a0*/  BRA.U !UP6, `(.L_x_20) ;  /* 0x000000010e0c7547 */ /* 0x000fea000b800000 */
[----:B------:R-:W-:Y:S01]  /*17b0*/  UCGABAR_WAIT ;  /* 0x0000000000007dc7 */ /* 0x000fe20008000000 */
[----:B------:R-:W-:Y:S01]  /*17c0*/  CCTL.IVALL ;  /* 0x00000000ff00798f */ /* 0x000fe20002000000 */
[----:B------:R-:W-:Y:S05]  /*17d0*/  BRA `(.L_x_21) ;  /* 0x0000000000047947 */ /* 0x000fea0003800000 */
.L_x_20:
[----:B------:R-:W-:Y:S06]  /*17e0*/  BAR.SYNC.DEFER_BLOCKING 0x0 ;  /* 0x0000000000007b1d */ /* 0x000fec0000010000 */
.L_x_21:
[----:B------:R-:W-:Y:S05]  /*17f0*/  BRA.U UP0, `(.L_x_22) ;  /* 0x0000001100bc7547 */ /* 0x000fea000b800000 */
[----:B------:R-:W2:Y:S01]  /*1800*/  LDCU UR6, c[0x0][0x38c] ;  /* 0x00007180ff0677ac */ /* 0x000ea20008000800 */
[----:B------:R-:W-:Y:S01]  /*1810*/  PLOP3.LUT P1, PT, PT, PT, UP4, 0x80, 0x8 ;  /* 0x000000000008781c */ /* 0x000fe20003f2f048 */
[----:B------:R-:W-:Y:S01]  /*1820*/  IMAD.MOV.U32 R12, RZ, RZ, 0x1 ;  /* 0x00000001ff0c7424 */ /* 0x000fe200078e00ff */
[----:B------:R-:W-:Y:S02]  /*1830*/  ISETP.NE.AND P2, PT, R0, RZ, P3 ;  /* 0x000000ff0000720c */ /* 0x000fe40001f45270 */
[----:B------:R-:W-:Y:S02]  /*1840*/  CS2R R10, SRZ ;  /* 0x00000000000a7805 */ /* 0x000fe4000001ff00 */
[----:B------:R-:W-:Y:S01]  /*1850*/  PLOP3.LUT P1, PT, P1, PT, PT, 0x8, 0x80 ;  /* 0x000000000080781c */ /* 0x000fe20000f2e170 */
[----:B------:R-:W-:Y:S01]  /*1860*/  IMAD.MOV.U32 R9, RZ, RZ, RZ ;  /* 0x000000ffff097224 */ /* 0x000fe200078e00ff */
[----:B------:R-:W3:Y:S01]  /*1870*/  LDCU UR39, c[0x0][0x370] ;  /* 0x00006e00ff2777ac */ /* 0x000ee20008000800 */
[----:B------:R-:W-:Y:S01]  /*1880*/  IMAD.MOV.U32 R8, RZ, RZ, 0x1 ;  /* 0x00000001ff087424 */ /* 0x000fe200078e00ff */
[----:B------:R-:W4:Y:S01]  /*1890*/  LDCU.64 UR26, c[0x0][0x348] ;  /* 0x00006900ff1a77ac */ /* 0x000f220008000a00 */
[----:B------:R-:W-:Y:S01]  /*18a0*/  ULEA.HI UR43, UR24, UR46, URZ, 0x1a ;  /* 0x0000002e182b7291 */ /* 0x000fe2000f8fd0ff */
[----:B------:R-:W1:Y:S01]  /*18b0*/  LDCU UR38, c[0x0][0x374] ;  /* 0x00006e80ff2677ac */ /* 0x000e620008000800 */
[----:B--2---:R-:W-:-:S02]  /*18c0*/  UIADD3 UR5, UPT, UPT, UR6, 0x3f, URZ ;  /* 0x0000003f06057890 */ /* 0x004fc4000fffe0ff */
[----:B------:R-:W-:Y:S02]  /*18d0*/  UIADD3 UR48, UPT, UPT, UR6, 0x7e, URZ ;  /* 0x0000007e06307890 */ /* 0x000fe4000fffe0ff */
[----:B------:R-:W-:-:S04]  /*18e0*/  USHF.R.S32.HI UR4, URZ, 0x1f, UR5 ;  /* 0x0000001fff047899 */ /* 0x000fc80008011405 */
[----:B------:R-:W-:Y:S02]  /*18f0*/  ULEA.HI UR4, UR4, UR5, URZ, 0x6 ;  /* 0x0000000504047291 */ /* 0x000fe4000f8f30ff */
[----:B------:R-:W-:Y:S02]  /*1900*/  UIADD3 UR5, UPT, UPT, UR6, -0x1, URZ ;  /* 0xffffffff06057890 */ /* 0x000fe4000fffe0ff */
[----:B------:R-:W-:Y:S02]  /*1910*/  USHF.R.S32.HI UR41, URZ, 0x6, UR4 ;  /* 0x00000006ff297899 */ /* 0x000fe40008011404 */
[----:B------:R-:W-:Y:S02]  /*1920*/  UISETP.GE.U32.AND UP1, UPT, UR5, -0x7f, UPT ;  /* 0xffffff810500788c */ /* 0x000fe4000bf26070 */
[----:B------:R-:W-:Y:S01]  /*1930*/  UISETP.LT.U32.AND UP0, UPT, UR41, 0x3, UPT ;  /* 0x000000032900788c */ /* 0x000fe2000bf01070 */
[----:B------:R-:W-:-:S03]  /*1940*/  UMOV UR5, URZ ;  /* 0x000000ff00057c82 */ /* 0x000fc60008000000 */
[----:B------:R-:W-:Y:S02]  /*1950*/  USEL UR40, UR41, 0x3, UP0 ;  /* 0x0000000329287887 */ /* 0x000fe40008000000 */
[----:B------:R-:W-:Y:S02]  /*1960*/  UISETP.NE.AND UP0, UPT, UR18, URZ, UPT ;  /* 0x000000ff1200728c */ /* 0x000fe4000bf05270 */
[----:B------:R-:W-:Y:S02]  /*1970*/  UIADD3 UR4, UPT, UPT, UR40, -0x1, URZ ;  /* 0xffffffff28047890 */ /* 0x000fe4000fffe0ff */
[----:B------:R-:W-:Y:S02]  /*1980*/  @UP1 UIADD3 UR4, UPT, UPT, UR40, URZ, URZ ;  /* 0x000000ff28041290 */ /* 0x000fe4000fffe0ff */
[----:B------:R-:W-:Y:S02]  /*1990*/  USEL UR25, UR55, 0x2, UP0 ;  /* 0x0000000237197887 */ /* 0x000fe40008000000 */
[----:B------:R-:W-:-:S02]  /*19a0*/  UIADD3 UR44, UPT, UPT, UR41, -UR40, URZ ;  /* 0x80000028292c7290 */ /* 0x000fc4000fffe0ff */
[----:B------:R-:W-:Y:S02]  /*19b0*/  UIADD3 UR28, UPT, UPT, UR4, 0x1, URZ ;  /* 0x00000001041c7890 */ /* 0x000fe4000fffe0ff */
[----:B-1-34-:R-:W-:-:S12]  /*19c0*/  UIADD3 UR42, UPT, UPT, -UR4, URZ, URZ ;  /* 0x000000ff042a7290 */ /* 0x01afd8000fffe1ff */
.L_x_42:
[----:B------:R-:W-:Y:S01]  /*19d0*/  UISETP.NE.AND UP0, UPT, UR47, URZ, UPT ;  /* 0x000000ff2f00728c */ /* 0x000fe2000bf05270 */
[----:B------:R-:W1:Y:S08]  /*19e0*/  S2UR UR47, SR_CgaCtaId ;  /* 0x00000000002f79c3 */ /* 0x000e700000008800 */
[----:B------:R-:W-:Y:S05]  /*19f0*/  BRA.U UP0, `(.L_x_23) ;  /* 0x0000000100347547 */ /* 0x000fea000b800000 */
[----:B------:R-:W2:Y:S01]  /*1a00*/  S2R R0, SR_CgaCtaId ;  /* 0x0000000000007919 */ /* 0x000ea20000008800 */
[----:B------:R-:W-:-:S04]  /*1a10*/  MOV R2, 0x400 ;  /* 0x0000040000027802 */ /* 0x000fc80000000f00 */
[----:B--2---:R-:W-:Y:S02]  /*1a20*/  LEA R0, R0, R2, 0x18 ;  /* 0x0000000200007211 */ /* 0x004fe400078ec0ff */
[----:B------:R-:W-:-:S03]  /*1a30*/  SHF.L.U32 R2, R8, 0x1f, RZ ;  /* 0x0000001f08027819 */ /* 0x000fc600000006ff */
[----:B------:R-:W-:-:S04]  /*1a40*/  IMAD R0, R9, 0x8, R0 ;  /* 0x0000000809007824 */ /* 0x000fc800078e0200 */
[----:B------:R-:W2:Y:S02]  /*1a50*/  SYNCS.PHASECHK.TRANS64.TRYWAIT P0, [R0+URZ+0xf0], R2 ;  /* 0x0000f002000075a7 */ /* 0x000ea400080011ff */
[----:B--2---:R-:W-:Y:S05]  /*1a60*/  @!P0 BRA `(.L_x_24) ;  /* 0x0000007400008947 */ /* 0x004fea0003800000 */
.L_x_148:
[----:B------:R-:W-:Y:S01]  /*1a70*/  VIADD R9, R9, 0x1 ;  /* 0x0000000109097836 */ /* 0x000fe20000000000 */
[----:B------:R2:W-:Y:S04]  /*1a80*/  SYNCS.ARRIVE.TRANS64.A1T0 RZ, [R0+URZ+0xe0], RZ ;  /* 0x0000e0ff00ff79a7 */ /* 0x0005e800081000ff */
[----:B------:R-:W-:-:S04]  /*1a90*/  ISETP.NE.AND P0, PT, R9, 0x2, PT ;  /* 0x000000020900780c */ /* 0x000fc80003f05270 */
[----:B------:R-:W-:Y:S02]  /*1aa0*/  SEL R9, R9, RZ, P0 ;  /* 0x000000ff09097207 */ /* 0x000fe40000000000 */
[----:B--2---:R-:W-:-:S04]  /*1ab0*/  SEL R0, RZ, 0x1, P0 ;  /* 0x00000001ff007807 */ /* 0x004fc80000000000 */
[----:B------:R-:W-:-:S07]  /*1ac0*/  LOP3.LUT R8, R8, R0, RZ, 0x3c, !PT ;  /* 0x0000000008087212 */ /* 0x000fce00078e3cff */
.L_x_23:
[----:B------:R-:W-:Y:S01]  /*1ad0*/  UMOV UR6, 0x400 ;  /* 0x0000040000067882 */ /* 0x000fe20000000000 */
[----:B------:R-:W-:Y:S01]  /*1ae0*/  UISETP.GE.U32.AND UP0, UPT, UR48, 0x7f, UPT ;  /* 0x0000007f3000788c */ /* 0x000fe2000bf06070 */
[----:B------:R-:W-:Y:S01]  /*1af0*/  SHF.L.U32 R0, R12, 0x1f, RZ ;  /* 0x0000001f0c007819 */ /* 0x000fe200000006ff */
[----:B-1----:R-:W-:Y:S02]  /*1b00*/  ULEA UR6, UR47, UR6, 0x18 ;  /* 0x000000062f067291 */ /* 0x002fe4000f8ec0ff */
[----:B------:R-:W-:Y:S02]  /*1b10*/  ULEA UR11, UR30, UR43, 0x7 ;  /* 0x0000002b1e0b7291 */ /* 0x000fe4000f8e38ff */
[----:B------:R-:W-:Y:S01]  /*1b20*/  ULEA UR4, UR5, UR6, 0x3 ;  /* 0x0000000605047291 */ /* 0x000fe2000f8e18ff */
[----:B------:R-:W-:-:S08]  /*1b30*/  UMOV UR7, URZ ;  /* 0x000000ff00077c82 */ /* 0x000fd00008000000 */
[----:B------:R1:W2:Y:S01]  /*1b40*/  SYNCS.PHASECHK.TRANS64.TRYWAIT P0, [UR4+0x18], R0 ;  /* 0x00001800ff0075a7 */ /* 0x0002a20008001104 */
[----:B------:R-:W-:-:S04]  /*1b50*/  ULEA.HI UR4, UR31, UR31, URZ, 0x1 ;  /* 0x0000001f1f047291 */ /* 0x000fc8000f8f08ff */
[----:B------:R-:W-:-:S04]  /*1b60*/  USHF.L.U32 UR4, UR4, 0x6, URZ ;  /* 0x0000000604047899 */ /* 0x000fc800080006ff */
[----:B------:R-:W-:Y:S01]  /*1b70*/  ULOP3.LUT UR35, UR46, 0xffffff80, UR4, 0xf8, !UPT ;  /* 0xffffff802e237892 */ /* 0x000fe2000f8ef804 */
[----:B------:R-:W-:Y:S11]  /*1b80*/  BRA.U !UP0, `(.L_x_25) ;  /* 0x0000000108c87547 */ /* 0x000ff6000b800000 */
[----:B------:R-:W-:Y:S01]  /*1b90*/  UMOV UR13, UR42 ;  /* 0x0000002a000d7c82 */ /* 0x000fe20008000000 */
[----:B------:R-:W-:Y:S01]  /*1ba0*/  UMOV UR4, UR5 ;  /* 0x0000000500047c82 */ /* 0x000fe20008000000 */
[----:B------:R-:W-:-:S05]  /*1bb0*/  UMOV UR34, URZ ;  /* 0x000000ff00227c82 */ /* 0x000fca0008000000 */
.L_x_31:
[----:B------:R-:W-:Y:S01]  /*1bc0*/  ULEA UR33, UR4, UR6, 0x3 ;  /* 0x0000000604217291 */ /* 0x000fe2000f8e18ff */
[----:B------:R-:W-:Y:S01]  /*1bd0*/  @P3 MOV R2, 0x8000 ;  /* 0x0000800000023802 */ /* 0x000fe20000000f00 */
[----:B--234-:R-:W-:Y:S10]  /*1be0*/  @P0 BRA `(.L_x_26) ;  /* 0x00000000000c0947 */ /* 0x01cff40003800000 */
[----:B------:R-:W-:-:S04]  /*1bf0*/  SHF.L.U32 R3, R12, 0x1f, RZ ;  /* 0x0000001f0c037819 */ /* 0x000fc800000006ff */
[----:B------:R-:W2:Y:S02]  /*1c00*/  SYNCS.PHASECHK.TRANS64.TRYWAIT P0, [UR33+0x18], R3 ;  /* 0x00001803ff0075a7 */ /* 0x000ea40008001121 */
[----:B--2---:R-:W-:Y:S05]  /*1c10*/  @!P0 BRA `(.L_x_27) ;  /* 0x0000007000a88947 */ /* 0x004fea0003800000 */
.L_x_26:
[----:B------:R2:W-:Y:S01]  /*1c20*/  @P3 SYNCS.ARRIVE.TRANS64 RZ, [UR33], R2 ;  /* 0x00000002ffff39a7 */ /* 0x0005e20008000021 */
[----:B------:R-:W-:Y:S02]  /*1c30*/  ULOP3.LUT UR5, UR25, 0x2, URZ, 0xfc, !UPT ;  /* 0x0000000219057892 */ /* 0x000fe4000f8efcff */
[----:B------:R-:W-:Y:S02]  /*1c40*/  UIADD3 UR13, UPT, UPT, UR13, 0x1, URZ ;  /* 0x000000010d0d7890 */ /* 0x000fe4000fffe0ff */
[----:B------:R-:W-:Y:S02]  /*1c50*/  UISETP.NE.AND UP0, UPT, UR5, 0x2, UPT ;  /* 0x000000020500788c */ /* 0x000fe4000bf05270 */
[----:B------:R-:W-:-:S07]  /*1c60*/  UISETP.NE.AND UP2, UPT, UR13, 0x1, UPT ;  /* 0x000000010d00788c */ /* 0x000fce000bf45270 */
[----:B------:R-:W-:Y:S05]  /*1c70*/  BRA.U UP0, `(.L_x_28) ;  /* 0x0000000100047547 */ /* 0x000fea000b800000 */
[----:B------:R-:W-:Y:S05]  /*1c80*/  BPT.TRAP 0x1 ;  /* 0x000000040000795c */ /* 0x000fea0000300000 */
.L_x_28:
[----:B------:R-:W-:Y:S04]  /*1c90*/  BSSY.RECONVERGENT B0, `(.L_x_29) ;  /* 0x0000003000007945 */ /* 0x000fe80003800200 */
[----:B------:R-:W-:Y:S05]  /*1ca0*/  @!P2 BRA `(.L_x_30) ;  /* 0x000000000004a947 */ /* 0x000fea0003800000 */
[----:B------:R-:W-:Y:S05]  /*1cb0*/  BPT.TRAP 0x1 ;  /* 0x000000040000795c */ /* 0x000fea0000300000 */
.L_x_30:
[----:B------:R-:W-:Y:S05]  /*1cc0*/  BSYNC.RECONVERGENT B0 ;  /* 0x0000000000007941 */ /* 0x000fea0003800200 */
.L_x_29:
[----:B------:R-:W-:Y:S02]  /*1cd0*/  UIADD3 UR5, UPT, UPT, UR4, 0x1, URZ ;  /* 0x0000000104057890 */ /* 0x000fe4000fffe0ff */
[----:B------:R-:W-:Y:S02]  /*1ce0*/  ULEA UR32, UR4, UR6, 0xd ;  /* 0x0000000604207291 */ /* 0x000fe4000f8e68ff */
[----:B------:R-:W-:Y:S02]  /*1cf0*/  UISETP.NE.AND UP0, UPT, UR5, 0x3, UPT ;  /* 0x000000030500788c */ /* 0x000fe4000bf05270 */
[----:B------:R-:W-:Y:S02]  /*1d00*/  ULEA UR4, UR4, UR24, 0xc ;  /* 0x0000001804047291 */ /* 0x000fe4000f8e60ff */
[----:B------:R-:W-:Y:S02]  /*1d10*/  USEL UR8, URZ, 0x1, UP0 ;  /* 0x00000001ff087887 */ /* 0x000fe40008000000 */
[----:B------:R-:W-:-:S02]  /*1d20*/  USEL UR5, UR5, URZ, UP0 ;  /* 0x000000ff05057287 */ /* 0x000fc40008000000 */
[----:B------:R-:W-:Y:S02]  /*1d30*/  UIADD3 UR16, UP1, UPT, UR26, 0x80, URZ ;  /* 0x000000801a107890 */ /* 0x000fe4000ff3e0ff */
[----:B------:R-:W-:Y:S01]  /*1d40*/  ULEA UR4, UR4, UR6, 0x1 ;  /* 0x0000000604047291 */ /* 0x000fe2000f8e08ff */
[----:B------:R-:W-:Y:S01]  /*1d50*/  LOP3.LUT R12, R12, UR8, RZ, 0x3c, !PT ;  /* 0x000000080c0c7c12 */ /* 0x000fe2000f8e3cff */
[----:B------:R-:W-:Y:S02]  /*1d60*/  UIADD3 UR14, UP0, UPT, UR26, 0x180, URZ ;  /* 0x000001801a0e7890 */ /* 0x000fe4000ff1e0ff */
[----:B------:R-:W-:Y:S01]  /*1d70*/  ULEA UR7, UR5, UR6, 0x3 ;  /* 0x0000000605077291 */ /* 0x000fe2000f8e18ff */
[----:B-1----:R-:W-:Y:S01]  /*1d80*/  SHF.L.U32 R0, R12, 0x1f, RZ ;  /* 0x0000001f0c007819 */ /* 0x002fe200000006ff */
[----:B------:R-:W-:Y:S02]  /*1d90*/  ULOP3.LUT UR33, UR33, 0xfefffff8, URZ, 0xc0, !UPT ;  /* 0xfefffff821217892 */ /* 0x000fe4000f8ec0ff */
[----:B------:R-:W-:-:S02]  /*1da0*/  UIADD3.X UR17, UPT, UPT, URZ, UR27, URZ, UP1, !UPT ;  /* 0x0000001bff117290 */ /* 0x000fc40008ffe4ff */
[----:B------:R-:W-:Y:S02]  /*1db0*/  UIADD3 UR32, UPT, UPT, UR32, 0x4300, URZ ;  /* 0x0000430020207890 */ /* 0x000fe4000fffe0ff */
[----:B------:R-:W-:Y:S01]  /*1dc0*/  UIADD3 UR8, UPT, UPT, UR4, 0xa300, URZ ;  /* 0x0000a30004087890 */ /* 0x000fe2000fffe0ff */
[----:B------:R3:W4:Y:S01]  /*1dd0*/  SYNCS.PHASECHK.TRANS64.TRYWAIT P0, [UR7+0x18], R0 ;  /* 0x00001800ff0075a7 */ /* 0x0007220008001107 */
[----:B------:R-:W-:Y:S02]  /*1de0*/  UIADD3.X UR15, UPT, UPT, URZ, UR27, URZ, UP0, !UPT ;  /* 0x0000001bff0f7290 */ /* 0x000fe400087fe4ff */
[----:B------:R-:W-:Y:S01]  /*1df0*/  UPRMT UR4, URZ, 0x5410, UR21 ;  /* 0x00005410ff047896 */ /* 0x000fe20008000015 */
[----:B------:R-:W-:Y:S01]  /*1e00*/  UMOV UR18, 0x0 ;  /* 0x0000000000127882 */ /* 0x000fe20000000000 */
[----:B------:R-:W-:Y:S01]  /*1e10*/  UMOV UR19, 0x10000000 ;  /* 0x1000000000137882 */ /* 0x000fe20000000000 */
[----:B------:R-:W-:Y:S01]  /*1e20*/  UMOV UR10, UR34 ;  /* 0x00000022000a7c82 */ /* 0x000fe20008000000 */
[----:B------:R-:W-:Y:S01]  /*1e30*/  UMOV UR12, UR36 ;  /* 0x00000024000c7c82 */ /* 0x000fe20008000000 */
[----:B------:R-:W-:Y:S01]  /*1e40*/  UMOV UR9, UR33 ;  /* 0x0000002100097c82 */ /* 0x000fe20008000000 */
[----:B------:R1:W-:Y:S01]  /*1e50*/  UTMALDG.3D.2CTA [UR32], [UR16], desc[UR18] ;  /* 0x00001220100075b4 */ /* 0x0003e20008211000 */
[----:B------:R-:W-:-:S02]  /*1e60*/  UMOV UR7, UR28 ;  /* 0x0000001c00077c82 */ /* 0x000fc40008000000 */
[----:B------:R2:W-:Y:S01]  /*1e70*/  UTMALDG.3D.MULTICAST.2CTA [UR8], [UR14], UR4, desc[UR18] ;  /* 0x000012080e0073b4 */ /* 0x0005e20008211804 */
[----:B-1----:R-:W-:Y:S01]  /*1e80*/  UIADD3 UR34, UPT, UPT, UR34, 0x40, URZ ;  /* 0x0000004022227890 */ /* 0x002fe2000fffe0ff */
[----:B--2---:R-:W-:Y:S01]  /*1e90*/  UMOV UR4, UR5 ;  /* 0x0000000500047c82 */ /* 0x004fe20008000000 */
[----:B------:R-:W-:Y:S10]  /*1ea0*/  BRA.U UP2, `(.L_x_31) ;  /* 0xfffffffd02447547 */ /* 0x000ff4000b83ffff */
.L_x_25:
[----:B------:R-:W-:Y:S01]  /*1eb0*/  ULEA UR4, UR5, UR6, 0x3 ;  /* 0x0000000605047291 */ /* 0x000fe2000f8e18ff */
[----:B-1-3--:R-:W-:Y:S01]  /*1ec0*/  SHF.L.U32 R0, R12, 0x1f, RZ ;  /* 0x0000001f0c007819 */ /* 0x00afe200000006ff */
[----:B------:R-:W-:Y:S01]  /*1ed0*/  @!P1 SYNCS.ARRIVE.TRANS64.A1T0 RZ, [UR6+0x78], RZ ;  /* 0x000078ffffff99a7 */ /* 0x000fe20008100006 */
[----:B------:R-:W-:-:S06]  /*1ee0*/  UISETP.GT.AND UP0, UPT, UR41, UR40, UPT ;  /* 0x000000282900728c */ /* 0x000fcc000bf04270 */
[----:B--2-4-:R1:W2:Y:S03]  /*1ef0*/  SYNCS.PHASECHK.TRANS64.TRYWAIT P0, [UR4+0x18], R0 ;  /* 0x00001800ff0075a7 */ /* 0x0142a60008001104 */
[----:B------:R-:W-:Y:S05]  /*1f00*/  BRA.U !UP0, `(.L_x_32) ;  /* 0x0000000108c87547 */ /* 0x000fea000b800000 */
[----:B------:R-:W-:Y:S01]  /*1f10*/  UIADD3 UR13, UPT, UPT, UR44, UR7, URZ ;  /* 0x000000072c0d7290 */ /* 0x000fe2000fffe0ff */
[----:B------:R-:W-:-:S11]  /*1f20*/  UMOV UR4, UR5 ;  /* 0x0000000500047c82 */ /* 0x000fd60008000000 */
.L_x_38:
[----:B------:R-:W-:Y:S01]  /*1f30*/  ULEA UR17, UR4, UR6, 0x3 ;  /* 0x0000000604117291 */ /* 0x000fe2000f8e18ff */
[----:B--2---:R-:W-:Y:S01]  /*1f40*/  @P3 MOV R2, 0x8000 ;  /* 0x0000800000023802 */ /* 0x004fe20000000f00 */
[----:B--2-4-:R-:W-:Y:S10]  /*1f50*/  @P0 BRA `(.L_x_33) ;  /* 0x00000000000c0947 */ /* 0x014ff40003800000 */
[----:B------:R-:W-:-:S04]  /*1f60*/  SHF.L.U32 R3, R12, 0x1f, RZ ;  /* 0x0000001f0c037819 */ /* 0x000fc800000006ff */
[----:B------:R-:W2:Y:S02]  /*1f70*/  SYNCS.PHASECHK.TRANS64.TRYWAIT P0, [UR17+0x18], R3 ;  /* 0x00001803ff0075a7 */ /* 0x000ea40008001111 */
[----:B--2---:R-:W-:Y:S05]  /*1f80*/  @!P0 BRA `(.L_x_34) ;  /* 0x0000006c00e48947 */ /* 0x004fea0003800000 */
.L_x_33:
[----:B------:R2:W-:Y:S01]  /*1f90*/  @P3 SYNCS.ARRIVE.TRANS64 RZ, [UR17], R2 ;  /* 0x00000002ffff39a7 */ /* 0x0005e20008000011 */
[----:B------:R-:W-:-:S04]  /*1fa0*/  ULOP3.LUT UR5, UR25, 0x2, URZ, 0xfc, !UPT ;  /* 0x0000000219057892 */ /* 0x000fc8000f8efcff */
[----:B------:R-:W-:-:S09]  /*1fb0*/  UISETP.NE.AND UP0, UPT, UR5, 0x2, UPT ;  /* 0x000000020500788c */ /* 0x000fd2000bf05270 */
[----:B------:R-:W-:Y:S05]  /*1fc0*/  BRA.U UP0, `(.L_x_35) ;  /* 0x0000000100047547 */ /* 0x000fea000b800000 */
[----:B------:R-:W-:Y:S05]  /*1fd0*/  BPT.TRAP 0x1 ;  /* 0x000000040000795c */ /* 0x000fea0000300000 */
.L_x_35:
[----:B------:R-:W-:Y:S04]  /*1fe0*/  BSSY.RECONVERGENT B0, `(.L_x_36) ;  /* 0x0000003000007945 */ /* 0x000fe80003800200 */
[----:B------:R-:W-:Y:S05]  /*1ff0*/  @!P2 BRA `(.L_x_37) ;  /* 0x000000000004a947 */ /* 0x000fea0003800000 */
[----:B------:R-:W-:Y:S05]  /*2000*/  BPT.TRAP 0x1 ;  /* 0x000000040000795c */ /* 0x000fea0000300000 */
.L_x_37:
[----:B------:R-:W-:Y:S05]  /*2010*/  BSYNC.RECONVERGENT B0 ;  /* 0x0000000000007941 */ /* 0x000fea0003800200 */
.L_x_36:
        /* <DEDUP_REMOVED lines=9> */
[----:B------:R-:W-:Y:S02]  /*20b0*/  USHF.L.U32 UR18, UR7, 0x6, URZ ;  /* 0x0000000607127899 */ /* 0x000fe400080006ff */
[----:B------:R-:W-:Y:S01]  /*20c0*/  UIADD3 UR7, UPT, UPT, UR7, 0x1, URZ ;  /* 0x0000000107077890 */ /* 0x000fe2000fffe0ff */
[----:B-1----:R-:W-:Y:S01]  /*20d0*/  SHF.L.U32 R0, R12, 0x1f, RZ ;  /* 0x0000001f0c007819 */ /* 0x002fe200000006ff */
[----:B------:R-:W-:Y:S02]  /*20e0*/  UIADD3 UR22, UP1, UPT, UR26, 0x80, URZ ;  /* 0x000000801a167890 */ /* 0x000fe4000ff3e0ff */
[----:B------:R-:W-:Y:S01]  /*20f0*/  ULEA UR4, UR4, UR6, 0x1 ;  /* 0x0000000604047291 */ /* 0x000fe2000f8e08ff */
[----:B------:R3:W4:Y:S01]  /*2100*/  SYNCS.PHASECHK.TRANS64.TRYWAIT P0, [UR8+0x18], R0 ;  /* 0x00001800ff0075a7 */ /* 0x0007220008001108 */
[----:B------:R-:W-:-:S02]  /*2110*/  UIADD3.X UR15, UPT, UPT, URZ, UR27, URZ, UP0, !UPT ;  /* 0x0000001bff0f7290 */ /* 0x000fc400087fe4ff */
[----:B------:R-:W-:Y:S02]  /*2120*/  UISETP.NE.AND UP0, UPT, UR7, UR13, UPT ;  /* 0x0000000d0700728c */ /* 0x000fe4000bf05270 */
[----:B------:R-:W-:Y:S02]  /*2130*/  ULOP3.LUT UR17, UR17, 0xfefffff8, URZ, 0xc0, !UPT ;  /* 0xfefffff811117892 */ /* 0x000fe4000f8ec0ff */
[----:B------:R-:W-:Y:S02]  /*2140*/  UIADD3 UR16, UPT, UPT, UR16, 0x4300, URZ ;  /* 0x0000430010107890 */ /* 0x000fe4000fffe0ff */
[----:B------:R-:W-:Y:S02]  /*2150*/  UIADD3.X UR23, UPT, UPT, URZ, UR27, URZ, UP1, !UPT ;  /* 0x0000001bff177290 */ /* 0x000fe40008ffe4ff */
[----:B------:R-:W-:Y:S02]  /*2160*/  UIADD3 UR8, UPT, UPT, UR4, 0xa300, URZ ;  /* 0x0000a30004087890 */ /* 0x000fe4000fffe0ff */
[----:B------:R-:W-:Y:S01]  /*2170*/  UPRMT UR4, URZ, 0x5410, UR21 ;  /* 0x00005410ff047896 */ /* 0x000fe20008000015 */
[----:B------:R-:W-:Y:S01]  /*2180*/  UMOV UR30, 0x0 ;  /* 0x00000000001e7882 */ /* 0x000fe20000000000 */
[----:B------:R-:W-:Y:S01]  /*2190*/  UMOV UR31, 0x10000000 ;  /* 0x10000000001f7882 */ /* 0x000fe20000000000 */
[----:B------:R-:W-:Y:S01]  /*21a0*/  UMOV UR19, UR35 ;  /* 0x0000002300137c82 */ /* 0x000fe20008000000 */
[----:B------:R-:W-:Y:S01]  /*21b0*/  UMOV UR20, UR36 ;  /* 0x0000002400147c82 */ /* 0x000fe20008000000 */
[----:B------:R-:W-:Y:S01]  /*21c0*/  UMOV UR12, UR36 ;  /* 0x00000024000c7c82 */ /* 0x000fe20008000000 */
[----:B------:R-:W-:Y:S01]  /*21d0*/  UMOV UR9, UR17 ;  /* 0x0000001100097c82 */ /* 0x000fe20008000000 */
[----:B------:R-:W-:Y:S01]  /*21e0*/  UMOV UR10, UR18 ;  /* 0x00000012000a7c82 */ /* 0x000fe20008000000 */
[----:B------:R-:W-:Y:S01]  /*21f0*/  UTMALDG.3D.2CTA [UR16], [UR22], desc[UR30] ;  /* 0x00001e10160075b4 */ /* 0x000fe20008211000 */
[----:B------:R1:W-:Y:S02]  /*2200*/  UTMALDG.3D.MULTICAST.2CTA [UR8], [UR14], UR4, desc[UR30] ;  /* 0x00001e080e0073b4 */ /* 0x0003e40008211804 */
[----:B-1----:R-:W-:Y:S01]  /*2210*/  UMOV UR4, UR5 ;  /* 0x0000000500047c82 */ /* 0x002fe20008000000 */
[----:B---3--:R-:W-:Y:S05]  /*2220*/  BRA.U UP0, `(.L_x_38) ;  /* 0xfffffffd00407547 */ /* 0x008fea000b83ffff */
.L_x_32:
[C---:B------:R-:W-:Y:S01]  /*2230*/  LEA R3, R11.reuse, UR6, 0x3 ;  /* 0x000000060b037c11 */ /* 0x040fe2000f8e18ff */
[----:B------:R-:W-:Y:S01]  /*2240*/  NOP ;  /* 0x0000000000007918 */ /* 0x000fe20000000000 */
[----:B-1----:R-:W-:Y:S02]  /*2250*/  SHF.L.U32 R0, R10, 0x1f, RZ ;  /* 0x0000001f0a007819 */ /* 0x002fe400000006ff */
[----:B------:R-:W-:Y:S02]  /*2260*/  LEA R4, R11, UR6, 0x4 ;  /* 0x000000060b047c11 */ /* 0x000fe4000f8e20ff */
[----:B--2-4-:R-:W1:Y:S02]  /*2270*/  SYNCS.PHASECHK.TRANS64.TRYWAIT P0, [R3+URZ+0x80], R0 ;  /* 0x00008000030075a7 */ /* 0x014e6400080011ff */
[----:B-1----:R-:W-:Y:S05]  /*2280*/  @!P0 BRA `(.L_x_39) ;  /* 0x0000006c003c8947 */ /* 0x002fea0003800000 */
.L_x_151:
[----:B------:R-:W2:Y:S01]  /*2290*/  LDS.128 R4, [R4+0x110] ;  /* 0x0001100004047984 */ /* 0x000ea20000000c00 */
[----:B------:R-:W-:Y:S01]  /*22a0*/  UISETP.GE.AND UP0, UPT, UR45, 0x1, UPT ;  /* 0x000000012d00788c */ /* 0x000fe2000bf06270 */
[----:B------:R-:W-:Y:S01]  /*22b0*/  @!PT LDS RZ, [RZ] ;  /* 0x00000000fffff984 */ /* 0x000fe20000000800 */
[----:B------:R-:W-:Y:S01]  /*22c0*/  @!PT LDS RZ, [RZ] ;  /* 0x00000000fffff984 */ /* 0x000fe20000000800 */
[----:B------:R-:W-:Y:S01]  /*22d0*/  @!PT LDS RZ, [RZ] ;  /* 0x00000000fffff984 */ /* 0x000fe20000000800 */
[----:B------:R-:W-:Y:S01]  /*22e0*/  @!PT LDS RZ, [RZ] ;  /* 0x00000000fffff984 */ /* 0x000fe20000000800 */
[----:B------:R3:W-:Y:S06]  /*22f0*/  MEMBAR.ALL.CTA ;  /* 0x0000000000007992 */ /* 0x0007ec0000008000 */
[----:B---3--:R-:W3:Y:S01]  /*2300*/  FENCE.VIEW.ASYNC.S ;  /* 0x00000000000073c6 */ /* 0x008ee20000000000 */
[----:B--2---:R-:W-:-:S13]  /*2310*/  LOP3.LUT P0, RZ, R6, 0x1, RZ, 0xc0, !PT ;  /* 0x0000000106ff7812 */ /* 0x004fda000780c0ff */
[----:B---3--:R-:W-:Y:S01]  /*2320*/  VOTEU.ANY UP1, P0 ;  /* 0x0000000000ff7886 */ /* 0x008fe20000020100 */
[----:B------:R-:W-:-:S13]  /*2330*/  PLOP3.LUT P0, PT, PT, PT, UP1, 0x80, 0x8 ;  /* 0x000000000008781c */ /* 0x000fda0003f0f018 */
[----:B-1----:R-:W-:Y:S02]  /*2340*/  @P0 LOP3.LUT R0, R5, 0xffff, RZ, 0xc0, !PT ;  /* 0x0000ffff05000812 */ /* 0x002fe400078ec0ff */
[----:B------:R-:W-:Y:S02]  /*2350*/  @P0 MOV R2, R4 ;  /* 0x0000000400020202 */ /* 0x000fe40000000f00 */
[----:B------:R-:W-:Y:S01]  /*2360*/  @P0 R2UR UR7, R0 ;  /* 0x00000000000702ca */ /* 0x000fe200000e0000 */
[----:B------:R-:W-:Y:S01]  /*2370*/  VIADD R0, R3, 0x90 ;  /* 0x0000009003007836 */ /* 0x000fe20000000000 */
[----:B------:R-:W-:Y:S02]  /*2380*/  @P0 SHF.R.U32.HI R4, RZ, 0x10, R5 ;  /* 0x00000010ff040819 */ /* 0x000fe40000011605 */
[----:B------:R-:W-:Y:S02]  /*2390*/  @P0 R2UR UR8, R2 ;  /* 0x00000000020802ca */ /* 0x000fe400000e0000 */
[----:B------:R-:W-:-:S02]  /*23a0*/  PRMT R0, RZ, 0x654, R0 ;  /* 0x00000654ff007816 */ /* 0x000fc40000000000 */
[----:B------:R-:W-:Y:S02]  /*23b0*/  @P0 R2UR UR4, R4 ;  /* 0x00000000040402ca */ /* 0x000fe400000e0000 */
[----:B------:R1:W-:Y:S03]  /*23c0*/  SYNCS.ARRIVE.TRANS64.RED.A1T0 RZ, [R0+URZ], RZ ;  /* 0x000000ff00ff79a7 */ /* 0x0003e600081004ff */
[----:B------:R-:W-:-:S04]  /*23d0*/  @UP1 UMOV UR29, UR7 ;  /* 0x00000007001d1c82 */ /* 0x000fc80008000000 */
[----:B------:R-:W-:-:S04]  /*23e0*/  @UP1 UMOV UR37, UR8 ;  /* 0x0000000800251c82 */ /* 0x000fc80008000000 */
[----:B------:R-:W-:Y:S01]  /*23f0*/  @UP1 UMOV UR36, UR4 ;  /* 0x0000000400241c82 */ /* 0x000fe20008000000 */
[----:B------:R-:W-:Y:S05]  /*2400*/  BRA.U !UP0, `(.L_x_40) ;  /* 0x0000000108d47547 */ /* 0x000fea000b800000 */
[----:B------:R-:W2:Y:S01]  /*2410*/  LDCU.128 UR12, c[0x0][0xb10] ;  /* 0x00016200ff0c77ac */ /* 0x000ea20008000c00 */
[----:B------:R-:W3:Y:S01]  /*2420*/  LDCU UR30, c[0x0][0xb20] ;  /* 0x00016400ff1e77ac */ /* 0x000ee20008000800 */
[----:B------:R-:W4:Y:S01]  /*2430*/  LDCU UR20, c[0x0][0xb0c] ;  /* 0x00016180ff1477ac */ /* 0x000f220008000800 */
[----:B------:R-:W1:Y:S01]  /*2440*/  LDCU.64 UR10, c[0x0][0xb28] ;  /* 0x00016500ff0a77ac */ /* 0x000e620008000a00 */
[----:B------:R-:W-:Y:S02]  /*2450*/  UISETP.NE.AND UP3, UPT, UR45, 0x1, UPT ;  /* 0x000000012d00788c */ /* 0x000fe4000bf65270 */
[----:B--2---:R-:W-:Y:S02]  /*2460*/  UIMAD.WIDE.U32 UR16, UR38, UR15, URZ ;  /* 0x0000000f261072a5 */ /* 0x004fe4000f8e00ff */
[----:B------:R-:W-:Y:S02]  /*2470*/  UIMAD.WIDE.U32 UR8, UR39, UR12, URZ ;  /* 0x0000000c270872a5 */ /* 0x000fe4000f8e00ff */
[----:B------:R-:W-:-:S02]  /*2480*/  UISETP.NE.AND UP0, UPT, UR14, 0x1, UPT ;  /* 0x000000010e00788c */ /* 0x000fc4000bf05270 */
[----:B------:R-:W-:Y:S01]  /*2490*/  UIMAD.WIDE.U32 UR22, UR29, UR15, URZ ;  /* 0x0000000f1d1672a5 */ /* 0x000fe2000f8e00ff */
[----:B------:R-:W-:Y:S02]  /*24a0*/  UMOV UR16, UR17 ;  /* 0x0000001100107c82 */ /* 0x000fe40008000000 */
[----:B------:R-:W-:Y:S01]  /*24b0*/  UMOV UR8, UR9 ;  /* 0x0000000900087c82 */ /* 0x000fe20008000000 */
[----:B---3--:R-:W-:Y:S02]  /*24c0*/  USHF.R.U32.HI UR16, URZ, UR30, UR16 ;  /* 0x0000001eff107299 */ /* 0x008fe40008011610 */
[----:B----4-:R-:W-:Y:S02]  /*24d0*/  UISETP.NE.AND UP2, UPT, UR20, 0x1, UPT ;  /* 0x000000011400788c */ /* 0x010fe4000bf45270 */
[----:B------:R-:W-:Y:S02]  /*24e0*/  USHF.R.U32.HI UR8, URZ, UR13, UR8 ;  /* 0x0000000dff087299 */ /* 0x000fe40008011608 */
[----:B------:R-:W-:-:S02]  /*24f0*/  USEL UR7, UR38, UR16, !UP0 ;  /* 0x0000001026077287 */ /* 0x000fc4000c000000 */
[----:B------:R-:W-:Y:S02]  /*2500*/  USEL UR8, UR39, UR8, !UP2 ;  /* 0x0000000827087287 */ /* 0x000fe4000d000000 */
[----:B-1----:R-:W-:Y:S01]  /*2510*/  UIMAD.WIDE.U32 UR16, UR7, UR10, URZ ;  /* 0x0000000a071072a5 */ /* 0x002fe2000f8e00ff */
[----:B------:R-:W-:Y:S01]  /*2520*/  UMOV UR4, UR23 ;  /* 0x0000001700047c82 */ /* 0x000fe20008000000 */
[----:B------:R-:W-:Y:S02]  /*2530*/  UIMAD.WIDE.U32 UR18, UR37, UR12, URZ ;  /* 0x0000000c251272a5 */ /* 0x000fe4000f8e00ff */
[----:B------:R-:W-:-:S03]  /*2540*/  UIMAD.WIDE.U32 UR22, UR8, UR10, URZ ;  /* 0x0000000a081672a5 */ /* 0x000fc6000f8e00ff */
[----:B------:R-:W-:Y:S01]  /*2550*/  UMOV UR16, UR17 ;  /* 0x0000001100107c82 */ /* 0x000fe20008000000 */
[----:B------:R-:W-:Y:S02]  /*2560*/  USHF.R.U32.HI UR4, URZ, UR30, UR4 ;  /* 0x0000001eff047299 */ /* 0x000fe40008011604 */
[----:B------:R-:W-:Y:S01]  /*2570*/  @UP3 USHF.R.U32.HI UR7, URZ, UR11, UR16 ;  /* 0x0000000bff073299 */ /* 0x000fe20008011610 */
[----:B------:R-:W-:Y:S01]  /*2580*/  UMOV UR18, UR19 ;  /* 0x0000001300127c82 */ /* 0x000fe20008000000 */
[----:B------:R-:W-:Y:S01]  /*2590*/  UMOV UR22, UR23 ;  /* 0x0000001700167c82 */ /* 0x000fe20008000000 */
[----:B------:R-:W-:Y:S02]  /*25a0*/  USHF.R.U32.HI UR13, URZ, UR13, UR18 ;  /* 0x0000000dff0d7299 */ /* 0x000fe40008011612 */
[----:B------:R-:W-:Y:S02]  /*25b0*/  USEL UR4, UR29, UR4, !UP0 ;  /* 0x000000041d047287 */ /* 0x000fe4000c000000 */
[----:B------:R-:W-:-:S02]  /*25c0*/  @UP3 USHF.R.U32.HI UR8, URZ, UR11, UR22 ;  /* 0x0000000bff083299 */ /* 0x000fc40008011616 */
[----:B------:R-:W-:Y:S02]  /*25d0*/  UIMAD UR9, UR45, UR7, URZ ;  /* 0x000000072d0972a4 */ /* 0x000fe4000f8e02ff */
[----:B------:R-:W-:Y:S02]  /*25e0*/  USEL UR7, UR37, UR13, !UP2 ;  /* 0x0000000d25077287 */ /* 0x000fe4000d000000 */
[----:B------:R-:W-:Y:S02]  /*25f0*/  UIMAD UR12, UR45, UR8, URZ ;  /* 0x000000082d0c72a4 */ /* 0x000fe4000f8e02ff */
[----:B------:R-:W-:Y:S02]  /*2600*/  UISETP.GE.AND UP0, UPT, UR4, UR9, UPT ;  /* 0x000000090400728c */ /* 0x000fe4000bf06270 */
[----:B------:R-:W-:Y:S02]  /*2610*/  UIMAD.WIDE.U32 UR16, UR4, UR10, URZ ;  /* 0x0000000a041072a5 */ /* 0x000fe4000f8e00ff */
[----:B------:R-:W-:-:S02]  /*2620*/  UISETP.GE.OR UP0, UPT, UR7, UR12, UP0 ;  /* 0x0000000c0700728c */ /* 0x000fc40008706670 */
        /* <DEDUP_REMOVED lines=19> */
.L_x_40:
[----:B------:R-:W2:Y:S02]  /*2760*/  LDCU UR4, c[0x0][0xb30] ;  /* 0x00016600ff0477ac */ /* 0x000ea40008000800 */
[----:B--2---:R-:W-:-:S09]  /*2770*/  UISETP.NE.AND UP0, UPT, UR4, 0x1, UPT ;  /* 0x000000010400788c */ /* 0x004fd2000bf05270 */
[----:B------:R-:W-:Y:S05]  /*2780*/  BRA.U UP0, `(.L_x_41) ;  /* 0x0000000100447547 */ /* 0x000fea000b800000 */
[----:B------:R-:W2:Y:S01]  /*2790*/  LDCU.128 UR12, c[0x0][0xb10] ;  /* 0x00016200ff0c77ac */ /* 0x000ea20008000c00 */
[----:B------:R-:W3:Y:S01]  /*27a0*/  LDCU UR16, c[0x0][0xb0c] ;  /* 0x00016180ff1077ac */ /* 0x000ee20008000800 */
[----:B------:R-:W4:Y:S01]  /*27b0*/  LDCU UR17, c[0x0][0xb20] ;  /* 0x00016400ff1177ac */ /* 0x000f220008000800 */
[----:B--2---:R-:W-:Y:S02]  /*27c0*/  UIMAD.WIDE.U32 UR10, UR37, UR12, URZ ;  /* 0x0000000c250a72a5 */ /* 0x004fe4000f8e00ff */
[----:B------:R-:W-:Y:S02]  /*27d0*/  UIMAD.WIDE.U32 UR8, UR29, UR15, URZ ;  /* 0x0000000f1d0872a5 */ /* 0x000fe4000f8e00ff */
[----:B---3--:R-:W-:Y:S02]  /*27e0*/  UISETP.NE.AND UP2, UPT, UR16, 0x1, UPT ;  /* 0x000000011000788c */ /* 0x008fe4000bf45270 */
[----:B------:R-:W-:Y:S01]  /*27f0*/  UISETP.NE.AND UP0, UPT, UR14, 0x1, UPT ;  /* 0x000000010e00788c */ /* 0x000fe2000bf05270 */
[----:B------:R-:W-:-:S02]  /*2800*/  UMOV UR7, UR11 ;  /* 0x0000000b00077c82 */ /* 0x000fc40008000000 */
[----:B------:R-:W-:Y:S01]  /*2810*/  UMOV UR4, UR9 ;  /* 0x0000000900047c82 */ /* 0x000fe20008000000 */
[----:B------:R-:W-:Y:S02]  /*2820*/  USHF.R.U32.HI UR7, URZ, UR13, UR7 ;  /* 0x0000000dff077299 */ /* 0x000fe40008011607 */
[----:B----4-:R-:W-:Y:S02]  /*2830*/  USHF.R.U32.HI UR4, URZ, UR17, UR4 ;  /* 0x00000011ff047299 */ /* 0x010fe40008011604 */
[----:B------:R-:W-:Y:S02]  /*2840*/  USEL UR7, UR37, UR7, !UP2 ;  /* 0x0000000725077287 */ /* 0x000fe4000d000000 */
[----:B------:R-:W-:-:S04]  /*2850*/  USEL UR4, UR29, UR4, !UP0 ;  /* 0x000000041d047287 */ /* 0x000fc8000c000000 */
[----:B------:R-:W-:Y:S02]  /*2860*/  UIADD3 UR8, UPT, UPT, UR7, -UR4, URZ ;  /* 0x8000000407087290 */ /* 0x000fe4000fffe0ff */
[----:B------:R-:W-:Y:S02]  /*2870*/  UIADD3 UR4, UPT, UPT, -UR7, UR4, URZ ;  /* 0x0000000407047290 */ /* 0x000fe4000fffe1ff */
[----:B------:R-:W-:Y:S02]  /*2880*/  UIMAD UR29, UR8, UR14, UR29 ;  /* 0x0000000e081d72a4 */ /* 0x000fe4000f8e021d */
[----:B------:R-:W-:-:S12]  /*2890*/  UIMAD UR37, UR4, UR16, UR37 ;  /* 0x00000010042572a4 */ /* 0x000fd8000f8e0225 */
.L_x_41:
[----:B------:R-:W-:Y:S01]  /*28a0*/  VIADD R11, R11, 0x1 ;  /* 0x000000010b0b7836 */ /* 0x000fe20000000000 */
[----:B------:R-:W-:Y:S01]  /*28b0*/  R2UR UR4, R50 ;  /* 0x00000000320472ca */ /* 0x000fe200000e0000 */
[----:B------:R-:W-:Y:S01]  /*28c0*/  UIADD3 UR31, UPT, UPT, UR37, UR63, URZ ;  /* 0x0000003f251f7290 */ /* 0x000fe2000fffe0ff */
[----:B------:R-:W-:Y:S02]  /*28d0*/  PLOP3.LUT P1, PT, PT, PT, PT, 0x80, 0x8 ;  /* 0x000000000008781c */ /* 0x000fe40003f2f070 */
[----:B------:R-:W-:-:S04]  /*28e0*/  ISETP.NE.AND P0, PT, R11, 0x2, PT ;  /* 0x000000020b00780c */ /* 0x000fc80003f05270 */
[----:B-1----:R-:W-:Y:S02]  /*28f0*/  SEL R0, RZ, 0x1, P0 ;  /* 0x00000001ff007807 */ /* 0x002fe40000000000 */
[----:B------:R-:W-:Y:S02]  /*2900*/  SEL R11, R11, RZ, P0 ;  /* 0x000000ff0b0b7207 */ /* 0x000fe40000000000 */
[----:B------:R-:W-:Y:S01]  /*2910*/  LOP3.LUT R10, R10, R0, RZ, 0x3c, !PT ;  /* 0x000000000a0a7212 */ /* 0x000fe200078e3cff */
[----:B------:R-:W-:Y:S01]  /*2920*/  UIADD3 UR30, UPT, UPT, UR29, UR4, URZ ;  /* 0x000000041d1e7290 */ /* 0x000fe2000fffe0ff */
[----:B------:R-:W-:Y:S11]  /*2930*/  BRA.U UP1, `(.L_x_42) ;  /* 0xfffffff101247547 */ /* 0x000ff6000b83ffff */
[----:B------:R-:W-:Y:S01]  /*2940*/  UIADD3 UR6, UPT, UPT, UR6, 0x18, URZ ;  /* 0x0000001806067890 */ /* 0x000fe2000fffe0ff */
[----:B------:R-:W-:-:S03]  /*2950*/  SHF.L.U32 R2, R12, 0x1f, RZ ;  /* 0x0000001f0c027819 */ /* 0x000fc600000006ff */
[----:B------:R-:W-:-:S09]  /*2960*/  ULEA UR4, UR5, UR6, 0x3 ;  /* 0x0000000605047291 */ /* 0x000fd2000f8e18ff */
[----:B------:R-:W1:Y:S02]  /*2970*/  SYNCS.PHASECHK.TRANS64.TRYWAIT P0, [UR4], R2 ;  /* 0x00000002ff0075a7 */ /* 0x000e640008001104 */
[----:B-1----:R-:W-:Y:S05]  /*2980*/  @!P0 BRA `(.L_x_43) ;  /* 0x0000006400908947 */ /* 0x002fea0003800000 */
.L_x_153:
[----:B------:R-:W-:-:S04]  /*2990*/  UIADD3 UR4, UPT, UPT, UR5, 0x1, URZ ;  /* 0x0000000105047890 */ /* 0x000fc8000fffe0ff */
[----:B------:R-:W-:-:S04]  /*29a0*/  UISETP.NE.AND UP0, UPT, UR4, 0x3, UPT ;  /* 0x000000030400788c */ /* 0x000fc8000bf05270 */
[----:B------:R-:W-:Y:S02]  /*29b0*/  USEL UR7, URZ, 0x1, UP0 ;  /* 0x00000001ff077887 */ /* 0x000fe40008000000 */
[----:B------:R-:W-:-:S04]  /*29c0*/  USEL UR4, UR4, URZ, UP0 ;  /* 0x000000ff04047287 */ /* 0x000fc80008000000 */
[----:B------:R-:W-:Y:S01]  /*29d0*/  ULEA UR5, UR4, UR6, 0x3 ;  /* 0x0000000604057291 */ /* 0x000fe2000f8e18ff */
[----:B------:R-:W-:-:S04]  /*29e0*/  LOP3.LUT R12, R12, UR7, RZ, 0x3c, !PT ;  /* 0x000000070c0c7c12 */ /* 0x000fc8000f8e3cff */
[----:B-1----:R-:W-:-:S04]  /*29f0*/  SHF.L.U32 R2, R12, 0x1f, RZ ;  /* 0x0000001f0c027819 */ /* 0x002fc800000006ff */
[----:B------:R-:W1:Y:S02]  /*2a00*/  SYNCS.PHASECHK.TRANS64.TRYWAIT P0, [UR5], R2 ;  /* 0x00000002ff0075a7 */ /* 0x000e640008001105 */
[----:B-1----:R-:W-:Y:S05]  /*2a10*/  @!P0 BRA `(.L_x_44) ;  /* 0x0000006400848947 */ /* 0x002fea0003800000 */
.L_x_155:
[----:B------:R-:W-:-:S04]  /*2a20*/  UIADD3 UR4, UPT, UPT, UR4, 0x1, URZ ;  /* 0x0000000104047890 */ /* 0x000fc8000fffe0ff */
[----:B------:R-:W-:-:S04]  /*2a30*/  UISETP.NE.AND UP0, UPT, UR4, 0x3, UPT ;  /* 0x000000030400788c */ /* 0x000fc8000bf05270 */
[----:B------:R-:W-:Y:S02]  /*2a40*/  USEL UR5, URZ, 0x1, UP0 ;  /* 0x00000001ff057887 */ /* 0x000fe40008000000 */
[----:B------:R-:W-:-:S04]  /*2a50*/  USEL UR4, UR4, URZ, UP0 ;  /* 0x000000ff04047287 */ /* 0x000fc80008000000 */
[----:B------:R-:W-:Y:S01]  /*2a60*/  ULEA UR4, UR4, UR6, 0x3 ;  /* 0x0000000604047291 */ /* 0x000fe2000f8e18ff */
[----:B-1----:R-:W-:-:S04]  /*2a70*/  LOP3.LUT R2, R12, UR5, RZ, 0x3c, !PT ;  /* 0x000000050c027c12 */ /* 0x002fc8000f8e3cff */
[----:B------:R-:W-:Y:S01]  /*2a80*/  SHF.L.U32 R2, R2, 0x1f, RZ ;  /* 0x0000001f02027819 */ /* 0x000fe200000006ff */
[----:B------:R-:W-:-:S07]  /*2a90*/  IMAD.U32 R0, RZ, RZ, UR4 ;  /* 0x00000004ff007e24 */ /* 0x000fce000f8e00ff */
.L_x_45:
[----:B-1----:R1:W2:Y:S02]  /*2aa0*/  SYNCS.PHASECHK.TRANS64.TRYWAIT P0, [R0+URZ], R2 ;  /* 0x00000002000075a7 */ /* 0x0022a400080011ff */
[----:B--2---:R-:W-:Y:S05]  /*2ab0*/  @!P0 NANOSLEEP.SYNCS 0x989680 ;  /* 0x009896800000895d */ /* 0x004fea0003900000 */
[----:B------:R-:W2:Y:S02]  /*2ac0*/  @!P0 SYNCS.PHASECHK.TRANS64 P0, [R0+URZ], R2 ;  /* 0x00000002000085a7 */ /* 0x000ea400080010ff */
[----:B--2---:R-:W-:Y:S05]  /*2ad0*/  @P0 EXIT ;  /* 0x000000000000094d */ /* 0x004fea0003800000 */
[----:B------:R-:W-:Y:S05]  /*2ae0*/  BRA `(.L_x_45) ;  /* 0xfffffffc00ec7947 */ /* 0x000fea000383ffff */
.L_x_22:
[----:B------:R-:W-:-:S04]  /*2af0*/  UISETP.NE.AND UP0, UPT, UR47, URZ, UPT ;  /* 0x000000ff2f00728c */ /* 0x000fc8000bf05270 */
[----:B------:R-:W-:-:S09]  /*2b00*/  UISETP.NE.OR UP0, UPT, UR18, 0x1, UP0 ;  /* 0x000000011200788c */ /* 0x000fd20008705670 */
[----:B------:R-:W-:Y:S05]  /*2b10*/  BRA.U UP0, `(.L_x_46) ;  /* 0x0000000500487547 */ /* 0x000fea000b800000 */
[----:B------:R-:W-:Y:S01]  /*2b20*/  ISETP.GE.U32.AND P2, PT, R0, 0x8, PT ;  /* 0x000000080000780c */ /* 0x000fe20003f46070 */
[----:B------:R-:W-:Y:S01]  /*2b30*/  IMAD.MOV.U32 R12, RZ, RZ, 0x1 ;  /* 0x00000001ff0c7424 */ /* 0x000fe200078e00ff */
[----:B------:R-:W-:Y:S02]  /*2b40*/  CS2R R10, SRZ ;  /* 0x00000000000a7805 */ /* 0x000fe4000001ff00 */
[----:B------:R-:W-:Y:S01]  /*2b50*/  CS2R R8, SRZ ;  /* 0x0000000000087805 */ /* 0x000fe2000001ff00 */
[----:B------:R-:W-:Y:S01]  /*2b60*/  UMOV UR6, 0x400 ;  /* 0x0000040000067882 */ /* 0x000fe20000000000 */
[----:B------:R-:W-:Y:S01]  /*2b70*/  UMOV UR5, URZ ;  /* 0x000000ff00057c82 */ /* 0x000fe20008000000 */
[----:B------:R-:W-:-:S12]  /*2b80*/  ULEA UR6, UR47, UR6, 0x18 ;  /* 0x000000062f067291 */ /* 0x000fd8000f8ec0ff */
.L_x_50:
[----:B------:R-:W-:Y:S02]  /*2b90*/  LEA R2, R8, UR6, 0x3 ;  /* 0x0000000608027c11 */ /* 0x000fe4000f8e18ff */
[----:B------:R-:W-:-:S03]  /*2ba0*/  SHF.L.U32 R4, R9, 0x1f, RZ ;  /* 0x0000001f09047819 */ /* 0x000fc600000006ff */
[----:B------:R-:W-:Y:S01]  /*2bb0*/  VIADD R5, R2, 0xf0 ;  /* 0x000000f002057836 */ /* 0x000fe20000000000 */
[----:B------:R-:W2:Y:S02]  /*2bc0*/  SYNCS.PHASECHK.TRANS64.TRYWAIT P0, [R2+URZ+0xe0], R4 ;  /* 0x0000e004020075a7 */ /* 0x000ea400080011ff */
[----:B--2---:R-:W-:Y:S05]  /*2bd0*/  @!P0 BRA `(.L_x_47) ;  /* 0x00000064002c8947 */ /* 0x004fea0003800000 */
.L_x_156:
[----:B------:R-:W-:Y:S01]  /*2be0*/  ULEA UR4, UR5, UR6, 0x3 ;  /* 0x0000000605047291 */ /* 0x000fe2000f8e18ff */
[----:B--2---:R-:W-:Y:S01]  /*2bf0*/  PRMT R2, RZ, 0x654, R5 ;  /* 0x00000654ff027816 */ /* 0x004fe20000000005 */
[----:B------:R-:W-:Y:S01]  /*2c00*/  @!P2 IMAD.MOV.U32 R4, RZ, RZ, 0x10 ;  /* 0x00000010ff04a424 */ /* 0x000fe200078e00ff */
[----:B------:R-:W-:Y:S01]  /*2c10*/  SHF.L.U32 R5, R12, 0x1f, RZ ;  /* 0x0000001f0c057819 */ /* 0x000fe200000006ff */
[----:B------:R-:W-:Y:S01]  /*2c20*/  UIADD3 UR7, UPT, UPT, UR4, 0x80, URZ ;  /* 0x0000008004077890 */ /* 0x000fe2000fffe0ff */
[----:B------:R2:W-:Y:S05]  /*2c30*/  SYNCS.ARRIVE.TRANS64.RED.A1T0 RZ, [R2+URZ], RZ ;  /* 0x000000ff02ff79a7 */ /* 0x0005ea00081004ff */
[----:B------:R-:W-:Y:S01]  /*2c40*/  IMAD.U32 R6, RZ, RZ, UR7 ;  /* 0x00000007ff067e24 */ /* 0x000fe2000f8e00ff */
[----:B------:R-:W3:Y:S04]  /*2c50*/  SYNCS.PHASECHK.TRANS64.TRYWAIT P0, [UR4+0x90], R5 ;  /* 0x00009005ff0075a7 */ /* 0x000ee80008001104 */
[----:B------:R-:W-:Y:S01]  /*2c60*/  PRMT R6, R0, 0x654, R6 ;  /* 0x0000065400067816 */ /* 0x000fe20000000006 */
[----:B--23--:R-:W-:Y:S06]  /*2c70*/  @!P0 BRA `(.L_x_48) ;  /* 0x0000006400188947 */ /* 0x00cfec0003800000 */
.L_x_158:
[----:B------:R-:W-:Y:S01]  /*2c80*/  ULEA UR8, UR5, UR6, 0x4 ;  /* 0x0000000605087291 */ /* 0x000fe2000f8e20ff */
[----:B------:R-:W-:Y:S01]  /*2c90*/  SEL R3, R6, R3, !P2 ;  /* 0x0000000306037207 */ /* 0x000fe20005000000 */
[----:B------:R-:W-:Y:S01]  /*2ca0*/  UIADD3 UR9, UPT, UPT, UR4, 0x80, URZ ;  /* 0x0000008004097890 */ /* 0x000fe2000fffe0ff */
[----:B--2---:R-:W-:Y:S01]  /*2cb0*/  LEA R2, R11, UR6, 0x3 ;  /* 0x000000060b027c11 */ /* 0x004fe2000f8e18ff */
[----:B------:R-:W-:Y:S01]  /*2cc0*/  UIADD3 UR8, UPT, UPT, UR8, 0x110, URZ ;  /* 0x0000011008087890 */ /* 0x000fe2000fffe0ff */
[----:B------:R2:W-:Y:S01]  /*2cd0*/  @!P2 SYNCS.ARRIVE.TRANS64.RED RZ, [R3+URZ], R4 ;  /* 0x0000000403ffa9a7 */ /* 0x0005e200080004ff */
[----:B------:R-:W-:Y:S01]  /*2ce0*/  UIADD3 UR4, UPT, UPT, UR5, 0x1, URZ ;  /* 0x0000000105047890 */ /* 0x000fe2000fffe0ff */
[----:B------:R-:W-:-:S03]  /*2cf0*/  VIADD R8, R8, 0x1 ;  /* 0x0000000108087836 */ /* 0x000fc60000000000 */
[----:B------:R-:W-:Y:S02]  /*2d00*/  UISETP.NE.AND UP0, UPT, UR4, 0x2, UPT ;  /* 0x000000020400788c */ /* 0x000fe4000bf05270 */
[----:B------:R-:W-:Y:S01]  /*2d10*/  ISETP.NE.AND P0, PT, R8, 0x2, PT ;  /* 0x000000020800780c */ /* 0x000fe20003f05270 */
[----:B------:R-:W-:Y:S06]  /*2d20*/  UGETNEXTWORKID.BROADCAST [UR8], [UR9] ;  /* 0x00000000080073ca */ /* 0x000fec0008000100 */
[----:B------:R-:W-:Y:S02]  /*2d30*/  USEL UR7, URZ, 0x1, UP0 ;  /* 0x00000001ff077887 */ /* 0x000fe40008000000 */
[----:B------:R-:W-:-:S04]  /*2d40*/  USEL UR5, UR4, URZ, UP0 ;  /* 0x000000ff04057287 */ /* 0x000fc80008000000 */
[----:B------:R-:W-:Y:S02]  /*2d50*/  LOP3.LUT R12, R12, UR7, RZ, 0x3c, !PT ;  /* 0x000000070c0c7c12 */ /* 0x000fe4000f8e3cff */
[----:B--2---:R-:W-:-:S04]  /*2d60*/  SHF.L.U32 R4, R10, 0x1f, RZ ;  /* 0x0000001f0a047819 */ /* 0x004fc800000006ff */
[----:B------:R-:W2:Y:S02]  /*2d70*/  SYNCS.PHASECHK.TRANS64.TRYWAIT P1, [R2+URZ+0x80], R4 ;  /* 0x00008004020075a7 */ /* 0x000ea400080211ff */
[----:B--2---:R-:W-:Y:S05]  /*2d80*/  @!P1 BRA `(.L_x_49) ;  /* 0x0000006000ec9947 */ /* 0x004fea0003800000 */
.L_x_159:
[C---:B--2---:R-:W-:Y:S01]  /*2d90*/  LEA R4, R11.reuse, UR6, 0x4 ;  /* 0x000000060b047c11 */ /* 0x044fe2000f8e20ff */
[----:B------:R-:W-:Y:S01]  /*2da0*/  VIADD R2, R2, 0x90 ;  /* 0x0000009002027836 */ /* 0x000fe20000000000 */
[----:B------:R-:W-:Y:S01]  /*2db0*/  SEL R8, R8, RZ, P0 ;  /* 0x000000ff08087207 */ /* 0x000fe20000000000 */
[----:B------:R-:W-:-:S03]  /*2dc0*/  VIADD R11, R11, 0x1 ;  /* 0x000000010b0b7836 */ /* 0x000fc60000000000 */
[----:B------:R-:W2:Y:S01]  /*2dd0*/  LDS.128 R4, [R4+0x110] ;  /* 0x0001100004047984 */ /* 0x000ea20000000c00 */
[----:B------:R-:W-:Y:S02]  /*2de0*/  PRMT R2, RZ, 0x654, R2 ;  /* 0x00000654ff027816 */ /* 0x000fe40000000002 */
[C---:B------:R-:W-:Y:S01]  /*2df0*/  ISETP.NE.AND P1, PT, R11.reuse, 0x2, PT ;  /* 0x000000020b00780c */ /* 0x040fe20003f25270 */
[----:B------:R-:W-:Y:S01]  /*2e00*/  @!PT LDS RZ, [RZ] ;  /* 0x00000000fffff984 */ /* 0x000fe20000000800 */
[----:B------:R-:W-:Y:S01]  /*2e10*/  @!PT LDS RZ, [RZ] ;  /* 0x00000000fffff984 */ /* 0x000fe20000000800 */
[----:B------:R-:W-:Y:S01]  /*2e20*/  @!PT LDS RZ, [RZ] ;  /* 0x00000000fffff984 */ /* 0x000fe20000000800 */
[----:B------:R-:W-:Y:S01]  /*2e30*/  @!PT LDS RZ, [RZ] ;  /* 0x00000000fffff984 */ /* 0x000fe20000000800 */
[----:B------:R3:W-:Y:S06]  /*2e40*/  MEMBAR.ALL.CTA ;  /* 0x0000000000007992 */ /* 0x0007ec0000008000 */
[----:B---3--:R-:W3:Y:S01]  /*2e50*/  FENCE.VIEW.ASYNC.S ;  /* 0x00000000000073c6 */ /* 0x008ee20000000000 */
[----:B------:R-:W-:Y:S01]  /*2e60*/  SEL R11, R11, RZ, P1 ;  /* 0x000000ff0b0b7207 */ /* 0x000fe20000800000 */
[----:B---3--:R3:W-:Y:S01]  /*2e70*/  SYNCS.ARRIVE.TRANS64.RED.A1T0 RZ, [R2+URZ], RZ ;  /* 0x000000ff02ff79a7 */ /* 0x0087e200081004ff */
[----:B--2---:R-:W-:-:S02]  /*2e80*/  LOP3.LUT P3, RZ, R6, 0x1, RZ, 0xc0, !PT ;  /* 0x0000000106ff7812 */ /* 0x004fc4000786c0ff */
[----:B------:R-:W-:-:S04]  /*2e90*/  SEL R4, RZ, 0x1, P1 ;  /* 0x00000001ff047807 */ /* 0x000fc80000800000 */
[----:B------:R-:W-:Y:S02]  /*2ea0*/  LOP3.LUT R10, R10, R4, RZ, 0x3c, !PT ;  /* 0x000000040a0a7212 */ /* 0x000fe400078e3cff */
[----:B---3--:R-:W-:-:S04]  /*2eb0*/  SEL R2, RZ, 0x1, P0 ;  /* 0x00000001ff027807 */ /* 0x008fc80000000000 */
[----:B------:R-:W-:Y:S01]  /*2ec0*/  LOP3.LUT R9, R9, R2, RZ, 0x3c, !PT ;  /* 0x0000000209097212 */ /* 0x000fe200078e3cff */
[----:B------:R-:W-:Y:S06]  /*2ed0*/  @P3 BRA `(.L_x_50) ;  /* 0xfffffffc002c3947 */ /* 0x000fec000383ffff */
[----:B------:R-:W-:Y:S01]  /*2ee0*/  ULEA UR4, UR5, UR6, 0x3 ;  /* 0x0000000605047291 */ /* 0x000fe2000f8e18ff */
[----:B------:R-:W-:-:S08]  /*2ef0*/  SHF.L.U32 R2, R12, 0x1f, RZ ;  /* 0x0000001f0c027819 */ /* 0x000fd000000006ff */
[----:B------:R-:W2:Y:S02]  /*2f00*/  SYNCS.PHASECHK.TRANS64 P0, [UR4+0x90], R2 ;  /* 0x00009002ff0075a7 */ /* 0x000ea40008001004 */
[----:B--2---:R-:W-:Y:S05]  /*2f10*/  @P0 BRA `(.L_x_51) ;  /* 0x0000000000080947 */ /* 0x004fea0003800000 */
[----:B------:R-:W2:Y:S02]  /*2f20*/  SYNCS.PHASECHK.TRANS64.TRYWAIT P0, [UR4+0x90], R2 ;  /* 0x00009002ff0075a7 */ /* 0x000ea40008001104 */
[----:B--2---:R-:W-:Y:S05]  /*2f30*/  @!P0 BRA `(.L_x_52) ;  /* 0x0000006000948947 */ /* 0x004fea0003800000 */
.L_x_51:
[----:B------:R-:W-:-:S04]  /*2f40*/  UIADD3 UR7, UPT, UPT, UR5, 0x1, URZ ;  /* 0x0000000105077890 */ /* 0x000fc8000fffe0ff */
[----:B------:R-:W-:-:S04]  /*2f50*/  UISETP.NE.AND UP0, UPT, UR7, 0x2, UPT ;  /* 0x000000020700788c */ /* 0x000fc8000bf05270 */
[----:B------:R-:W-:Y:S02]  /*2f60*/  USEL UR8, URZ, 0x1, UP0 ;  /* 0x00000001ff087887 */ /* 0x000fe40008000000 */
[----:B------:R-:W-:-:S04]  /*2f70*/  USEL UR7, UR7, URZ, UP0 ;  /* 0x000000ff07077287 */ /* 0x000fc80008000000 */
[----:B------:R-:W-:Y:S01]  /*2f80*/  ULEA UR7, UR7, UR6, 0x3 ;  /* 0x0000000607077291 */ /* 0x000fe2000f8e18ff */
[----:B--2---:R-:W-:-:S04]  /*2f90*/  LOP3.LUT R2, R12, UR8, RZ, 0x3c, !PT ;  /* 0x000000080c027c12 */ /* 0x004fc8000f8e3cff */
[----:B------:R-:W-:-:S04]  /*2fa0*/  SHF.L.U32 R0, R2, 0x1f, RZ ;  /* 0x0000001f02007819 */ /* 0x000fc800000006ff */
[----:B------:R-:W2:Y:S02]  /*2fb0*/  SYNCS.PHASECHK.TRANS64 P0, [UR7+0x90], R0 ;  /* 0x00009000ff0075a7 */ /* 0x000ea40008001007 */
[----:B-12---:R-:W-:Y:S05]  /*2fc0*/  @P0 EXIT ;  /* 0x000000000000094d */ /* 0x006fea0003800000 */
[----:B------:R-:W-:Y:S02]  /*2fd0*/  SHF.L.U32 R2, R2, 0x1f, RZ ;  /* 0x0000001f02027819 */ /* 0x000fe400000006ff */
[----:B------:R-:W-:-:S07]  /*2fe0*/  MOV R0, UR7 ;  /* 0x0000000700007c02 */ /* 0x000fce0008000f00 */
.L_x_53:
[----:B-1----:R1:W2:Y:S02]  /*2ff0*/  SYNCS.PHASECHK.TRANS64.TRYWAIT P0, [R0+URZ+0x90], R2 ;  /* 0x00009002000075a7 */ /* 0x0022a400080011ff */
[----:B--2---:R-:W-:Y:S05]  /*3000*/  @!P0 NANOSLEEP.SYNCS 0x989680 ;  /* 0x009896800000895d */ /* 0x004fea0003900000 */
[----:B------:R-:W2:Y:S02]  /*3010*/  @!P0 SYNCS.PHASECHK.TRANS64 P0, [R0+URZ+0x90], R2 ;  /* 0x00009002000085a7 */ /* 0x000ea400080010ff */
[----:B--2---:R-:W-:Y:S05]  /*3020*/  @P0 EXIT ;  /* 0x000000000000094d */ /* 0x004fea0003800000 */
[----:B------:R-:W-:Y:S05]  /*3030*/  BRA `(.L_x_53) ;  /* 0xfffffffc00ec7947 */ /* 0x000fea000383ffff */
.L_x_46:
[----:B------:R-:W-:Y:S05]  /*3040*/  BRA.U UP5, `(.L_x_54) ;  /* 0x0000001105d87547 */ /* 0x000fea000b800000 */
[----:B------:R-:W-:Y:S01]  /*3050*/  UMOV UR4, 0x40 ;  /* 0x0000004000047882 */ /* 0x000fe20000000000 */
[----:B------:R-:W-:Y:S01]  /*3060*/  NOP ;  /* 0x0000000000007918 */ /* 0x000fe20000000000 */
[----:B------:R-:W-:Y:S01]  /*3070*/  ULEA UR5, UR47, UR4, 0x18 ;  /* 0x000000042f057291 */ /* 0x000fe2000f8ec0ff */
[----:B------:R-:W-:Y:S02]  /*3080*/  UMOV UR6, 0x400 ;  /* 0x0000040000067882 */ /* 0x000fe40000000000 */
[----:B------:R-:W-:-:S06]  /*3090*/  ULEA UR6, UR47, UR6, 0x18 ;  /* 0x000000062f067291 */ /* 0x000fcc000f8ec0ff */
[----:B------:R-:W2:Y:S02]  /*30a0*/  LDS.U8 R0, [UR5+0x1c] ;  /* 0x00001c05ff007984 */ /* 0x000ea40008000000 */
[----:B--2---:R-:W-:-:S13]  /*30b0*/  ISETP.NE.AND P0, PT, R0, RZ, PT ;  /* 0x000000ff0000720c */ /* 0x004fda0003f05270 */
[----:B------:R-:W-:Y:S05]  /*30c0*/  @P0 BRA `(.L_x_55) ;  /* 0x0000000400080947 */ /* 0x000fea0003800000 */
[----:B------:R-:W-:Y:S02]  /*30d0*/  UISETP.NE.U32.AND UP1, UPT, UR48, 0x1, UPT ;  /* 0x000000013000788c */ /* 0x000fe4000bf25070 */
[----:B------:R-:W-:-:S07]  /*30e0*/  UIADD3 UR7, UPT, UPT, UR5, 0x8, URZ ;  /* 0x0000000805077890 */ /* 0x000fce000fffe0ff */
[----:B------:R-:W-:Y:S05]  /*30f0*/  BRA.U !UP1, `(.L_x_56) ;  /* 0x00000001099c7547 */ /* 0x000fea000b800000 */
[----:B------:R-:W-:Y:S01]  /*3100*/  ELECT P0, URZ, PT ;  /* 0x0000000000ff782f */ /* 0x000fe20003800000 */
[----:B------:R-:W-:-:S12]  /*3110*/  BSSY B0, `(.L_x_56) ;  /* 0x0000025000007945 */ /* 0x000fd80003800000 */
[----:B------:R-:W-:Y:S05]  /*3120*/  @!P0 BRA `(.L_x_57) ;  /* 0x00000000008c8947 */ /* 0x000fea0003800000 */
[----:B------:R-:W-:-:S05]  /*3130*/  UMOV UR4, 0x10 ;  /* 0x0000001000047882 */ /* 0x000fca0000000000 */
[----:B------:R-:W-:Y:S04]  /*3140*/  DEPBAR.LE SB2, 0x36 ;  /* 0x0000ad800000791a */ /* 0x000fe80000000000 */
[----:B------:R-:W2:Y:S02]  /*3150*/  UTCATOMSWS.2CTA.FIND_AND_SET.ALIGN UP0, UR4, UR4 ;  /* 0x00000004000475e3 */ /* 0x000ea40008200800 */
[----:B--2---:R-:W-:Y:S01]  /*3160*/  MOV R10, UR4 ;  /* 0x00000004000a7c02 */ /* 0x004fe20008000f00 */
[----:B------:R-:W-:Y:S06]  /*3170*/  BRA.U UP0, `(.L_x_58) ;  /* 0x0000000100187547 */ /* 0x000fec000b800000 */
.L_x_59:
[----:B------:R-:W-:Y:S05]  /*3180*/  NANOSLEEP 0x64 ;  /* 0x000000640000795d */ /* 0x000fea0003800000 */
[----:B------:R-:W-:-:S05]  /*3190*/  UMOV UR4, 0x10 ;  /* 0x0000001000047882 */ /* 0x000fca0000000000 */
[----:B------:R-:W-:Y:S04]  /*31a0*/  DEPBAR.LE SB2, 0x36 ;  /* 0x0000ad800000791a */ /* 0x000fe80000000000 */
[----:B------:R-:W2:Y:S02]  /*31b0*/  UTCATOMSWS.2CTA.FIND_AND_SET.ALIGN UP0, UR4, UR4 ;  /* 0x00000004000475e3 */ /* 0x000ea40008200800 */
[----:B--2---:R-:W-:Y:S01]  /*31c0*/  MOV R10, UR4 ;  /* 0x00000004000a7c02 */ /* 0x004fe20008000f00 */
[----:B------:R-:W-:Y:S05]  /*31d0*/  BRA.U !UP0, `(.L_x_59) ;  /* 0xfffffffd08e87547 */ /* 0x000fea000b83ffff */
.L_x_58:
[----:B------:R-:W2:Y:S01]  /*31e0*/  LDS R6, [UR5+0x10] ;  /* 0x00001005ff067984 */ /* 0x000ea20008000800 */
[----:B------:R-:W-:Y:S01]  /*31f0*/  IMAD.U32 R0, RZ, RZ, UR6 ;  /* 0x00000006ff007e24 */ /* 0x000fe2000f8e00ff */
[----:B------:R-:W-:-:S03]  /*3200*/  MOV R4, UR49 ;  /* 0x0000003100047c02 */ /* 0x000fc60008000f00 */
[----:B------:R-:W-:Y:S01]  /*3210*/  VIADD R0, R0, 0x130 ;  /* 0x0000013000007836 */ /* 0x000fe20000000000 */
[----:B--2---:R-:W-:-:S04]  /*3220*/  SHF.L.U32 R6, R6, 0x1f, RZ ;  /* 0x0000001f06067819 */ /* 0x004fc800000006ff */
[----:B------:R-:W2:Y:S02]  /*3230*/  SYNCS.PHASECHK.TRANS64.TRYWAIT P0, [UR5+0x8], R6 ;  /* 0x00000806ff0075a7 */ /* 0x000ea40008001105 */
[----:B--2---:R-:W-:Y:S05]  /*3240*/  @P0 BRA `(.L_x_60) ;  /* 0x0000000000080947 */ /* 0x004fea0003800000 */
[----:B------:R-:W2:Y:S02]  /*3250*/  SYNCS.PHASECHK.TRANS64.TRYWAIT P0, [UR5+0x8], R6 ;  /* 0x00000806ff0075a7 */ /* 0x000ea40008001105 */
[----:B--2---:R-:W-:Y:S05]  /*3260*/  @!P0 BRA `(.L_x_61) ;  /* 0x0000005c00e08947 */ /* 0x004fea0003800000 */
.L_x_60:
[----:B------:R-:W-:Y:S01]  /*3270*/  PRMT R4, R4, 0x654, R0 ;  /* 0x0000065404047816 */ /* 0x000fe20000000000 */
[----:B------:R-:W-:Y:S01]  /*3280*/  HFMA2 R0, -RZ, RZ, 0, 5.9604644775390625e-08 ;  /* 0x00000001ff007431 */ /* 0x000fe200000001ff */
[----:B------:R-:W-:Y:S01]  /*3290*/  UPRMT UR4, UR49, 0x654, UR7 ;  /* 0x0000065431047896 */ /* 0x000fe20008000007 */
[----:B------:R-:W-:Y:S02]  /*32a0*/  IMAD.MOV.U32 R8, RZ, RZ, 0xffff ;  /* 0x0000ffffff087424 */ /* 0x000fe400078e00ff */
[----:B--2---:R-:W-:Y:S02]  /*32b0*/  IMAD.MOV.U32 R6, RZ, RZ, 0x4 ;  /* 0x00000004ff067424 */ /* 0x004fe400078e00ff */
[----:B------:R-:W-:Y:S01]  /*32c0*/  IMAD.SHL.U32 R9, R10, 0x20, RZ ;  /* 0x000000200a097824 */ /* 0x000fe200078e00ff */
[----:B------:R-:W-:Y:S02]  /*32d0*/  MOV R5, UR4 ;  /* 0x0000000400057c02 */ /* 0x000fe40008000f00 */
[-C--:B------:R-:W-:Y:S01]  /*32e0*/  SHF.L.U32 R8, R8, R10.reuse, RZ ;  /* 0x0000000a08087219 */ /* 0x080fe200000006ff */
[----:B------:R2:W-:Y:S01]  /*32f0*/  SYNCS.ARRIVE.TRANS64.RED RZ, [UR4], R6 ;  /* 0x00000006ffff79a7 */ /* 0x0005e20008000404 */
[----:B------:R-:W-:Y:S01]  /*3300*/  SHF.L.U32 R7, R0, R10, RZ ;  /* 0x0000000a00077219 */ /* 0x000fe200000006ff */
[----:B------:R2:W-:Y:S04]  /*3310*/  STS [UR6+0x130], R9 ;  /* 0x00013009ff007988 */ /* 0x0005e80008000806 */
[----:B------:R2:W-:Y:S04]  /*3320*/  STAS [R4.64], R10 ;  /* 0x0000000a04007dbd */ /* 0x0005e8000c0008ff */
[----:B------:R2:W-:Y:S04]  /*3330*/  ATOMS.OR RZ, [UR5+0x14], R8 ;  /* 0x00001408ffff798c */ /* 0x0005e8000b000005 */
[----:B------:R2:W-:Y:S04]  /*3340*/  ATOMS.OR RZ, [UR5+0x18], R7 ;  /* 0x00001807ffff798c */ /* 0x0005e8000b000005 */
[----:B------:R2:W-:Y:S02]  /*3350*/  ATOMS.XOR RZ, [UR5+0x10], R0 ;  /* 0x00001000ffff798c */ /* 0x0005e4000b800005 */
.L_x_57:
[----:B-1----:R-:W-:Y:S05]  /*3360*/  BSYNC B0 ;  /* 0x0000000000007941 */ /* 0x002fea0003800000 */
.L_x_56:
[----:B------:R-:W-:Y:S05]  /*3370*/  BRA.U UP1, `(.L_x_62) ;  /* 0x00000001016c7547 */ /* 0x000fea000b800000 */
[----:B------:R-:W-:-:S03]  /*3380*/  UMOV UR4, 0xffffffff ;  /* 0xffffffff00047882 */ /* 0x000fc60000000000 */
[----:B------:R-:W-:Y:S05]  /*3390*/  BRA.DIV UR4, `(.L_x_63) ;  /* 0x0000005e04ac7947 */ /* 0x000fea000b800000 */
[----:B------:R-:W-:-:S13]  /*33a0*/  ELECT P6, URZ, PT ;  /* 0x0000000000ff782f */ /* 0x000fda00038c0000 */
.L_x_163:
[----:B------:R-:W-:Y:S05]  /*33b0*/  @!P6 BRA `(.L_x_62) ;  /* 0x00000000005ce947 */ /* 0x000fea0003800000 */
[----:B--2---:R-:W2:Y:S02]  /*33c0*/  LDS R4, [UR5+0x10] ;  /* 0x00001005ff047984 */ /* 0x004ea40008000800 */
[----:B--2---:R-:W-:-:S04]  /*33d0*/  SHF.L.U32 R4, R4, 0x1f, RZ ;  /* 0x0000001f04047819 */ /* 0x004fc800000006ff */
[----:B------:R-:W2:Y:S02]  /*33e0*/  SYNCS.PHASECHK.TRANS64.TRYWAIT P0, [UR5+0x8], R4 ;  /* 0x00000804ff0075a7 */ /* 0x000ea40008001105 */
[----:B--2---:R-:W-:Y:S05]  /*33f0*/  @P0 BRA `(.L_x_64) ;  /* 0x0000000000080947 */ /* 0x004fea0003800000 */
[----:B------:R-:W2:Y:S02]  /*3400*/  SYNCS.PHASECHK.TRANS64.TRYWAIT P0, [UR5+0x8], R4 ;  /* 0x00000804ff0075a7 */ /* 0x000ea40008001105 */
[----:B--2---:R-:W-:Y:S05]  /*3410*/  @!P0 BRA `(.L_x_65) ;  /* 0x0000005c00ac8947 */ /* 0x004fea0003800000 */
.L_x_64:
[----:B------:R-:W3:Y:S01]  /*3420*/  LDS R6, [UR6+0x130] ;  /* 0x00013006ff067984 */ /* 0x000ee20008000800 */
[----:B--2---:R-:W-:Y:S02]  /*3430*/  HFMA2 R0, -RZ, RZ, 0, 5.9604644775390625e-08 ;  /* 0x00000001ff007431 */ /* 0x004fe400000001ff */
[----:B------:R-:W-:Y:S01]  /*3440*/  IMAD.MOV.U32 R4, RZ, RZ, 0xffff ;  /* 0x0000ffffff047424 */ /* 0x000fe200078e00ff */
[----:B------:R-:W-:Y:S01]  /*3450*/  UPRMT UR4, UR49, 0x654, UR7 ;  /* 0x0000065431047896 */ /* 0x000fe20008000007 */
[----:B---3--:R-:W-:-:S03]  /*3460*/  IMAD.SHL.U32 R5, R6, 0x20, RZ ;  /* 0x0000002006057824 */ /* 0x008fc600078e00ff */
[-C--:B------:R-:W-:Y:S02]  /*3470*/  SHF.L.U32 R4, R4, R6.reuse, RZ ;  /* 0x0000000604047219 */ /* 0x080fe400000006ff */
[----:B------:R-:W-:Y:S01]  /*3480*/  SHF.L.U32 R6, R0, R6, RZ ;  /* 0x0000000600067219 */ /* 0x000fe200000006ff */
[----:B------:R3:W-:Y:S04]  /*3490*/  STS [UR6+0x130], R5 ;  /* 0x00013005ff007988 */ /* 0x0007e80008000806 */
[----:B------:R3:W-:Y:S04]  /*34a0*/  ATOMS.OR RZ, [UR5+0x14], R4 ;  /* 0x00001404ffff798c */ /* 0x0007e8000b000005 */
[----:B------:R3:W-:Y:S01]  /*34b0*/  ATOMS.OR RZ, [UR5+0x18], R6 ;  /* 0x00001806ffff798c */ /* 0x0007e2000b000005 */
[----:B------:R-:W-:Y:S03]  /*34c0*/  SYNCS.ARRIVE.TRANS64.RED.A1T0 RZ, [UR4], RZ ;  /* 0x000000ffffff79a7 */ /* 0x000fe60008100404 */
[----:B------:R3:W-:Y:S01]  /*34d0*/  ATOMS.XOR RZ, [UR5+0x10], R0 ;  /* 0x00001000ffff798c */ /* 0x0007e2000b800005 */
[----:B------:R-:W-:Y:S05]  /*34e0*/  BRA `(.L_x_62) ;  /* 0x0000000000107947 */ /* 0x000fea0003800000 */
.L_x_55:
[----:B------:R-:W-:Y:S02]  /*34f0*/  MOV R0, 0xffffffff ;  /* 0xffffffff00007802 */ /* 0x000fe40000000f00 */
[----:B------:R-:W-:-:S03]  /*3500*/  MOV R4, 0x3530 ;  /* 0x0000353000047802 */ /* 0x000fc60000000f00 */
[----:B------:R2:W-:Y:S04]  /*3510*/  STS [UR6+0x130], R0 ;  /* 0x00013000ff007988 */ /* 0x0005e80008000806 */
[----:B-12--5:R-:W-:Y:S05]  /*3520*/  CALL.REL.NOINC `($__internal_1_$__cuda_sm10x_tcgen05_guardrail_trap_phase_invalid_during_alloc) ;  /* 0x0000006400807944 */ /* 0x026fea0003c00000 */
.L_x_62:
[----:B------:R-:W-:Y:S05]  /*3530*/  WARPSYNC.ALL ;  /* 0x0000000000007948 */ /* 0x000fea0003800000 */
[----:B------:R-:W4:Y:S01]  /*3540*/  S2UR UR4, SR_CgaCtaId ;  /* 0x00000000000479c3 */ /* 0x000f220000008800 */
[----:B------:R-:W-:Y:S01]  /*3550*/  UMOV UR26, 0x400 ;  /* 0x00000400001a7882 */ /* 0x000fe20000000000 */
[----:B------:R-:W-:-:S06]  /*3560*/  NOP ;  /* 0x0000000000007918 */ /* 0x000fcc0000000000 */
[----:B------:R-:W-:Y:S06]  /*3570*/  BAR.ARV 0x6, 0xa0 ;  /* 0x0182800000007b1d */ /* 0x000fec0000002000 */
[----:B------:R-:W1:Y:S01]  /*3580*/  LDCU UR6, c[0x0][0x38c] ;  /* 0x00007180ff0677ac */ /* 0x000e620008000800 */
[----:B------:R-:W-:Y:S01]  /*3590*/  LOP3.LUT R3, R3, 0xffff, RZ, 0xc0, !PT ;  /* 0x0000ffff03037812 */ /* 0x000fe200078ec0ff */
[----:B--2---:R-:W-:Y:S01]  /*35a0*/  IMAD.MOV.U32 R9, RZ, RZ, 0x1 ;  /* 0x00000001ff097424 */ /* 0x004fe200078e00ff */
[----:B------:R-:W-:Y:S01]  /*35b0*/  LOP3.LUT R2, R2, 0xffff, RZ, 0xc0, !PT ;  /* 0x0000ffff02027812 */ /* 0x000fe200078ec0ff */
[----:B------:R-:W-:Y:S01]  /*35c0*/  IMAD.MOV.U32 R8, RZ, RZ, RZ ;  /* 0x000000ffff087224 */ /* 0x000fe200078e00ff */
[----:B------:R-:W-:Y:S01]  /*35d0*/  R2UR UR28, R3 ;  /* 0x00000000031c72ca */ /* 0x000fe200000e0000 */
[----:B------:R-:W-:Y:S01]  /*35e0*/  UMOV UR32, URZ ;  /* 0x000000ff00207c82 */ /* 0x000fe20008000000 */
[----:B------:R-:W-:-:S02]  /*35f0*/  R2UR UR42, R2 ;  /* 0x00000000022a72ca */ /* 0x000fc400000e0000 */
[----:B------:R-:W-:Y:S01]  /*3600*/  CS2R R2, SRZ ;  /* 0x0000000000027805 */ /* 0x000fe2000001ff00 */
[----:B------:R-:W-:Y:S01]  /*3610*/  UMOV UR23, URZ ;  /* 0x000000ff00177c82 */ /* 0x000fe20008000000 */
[----:B----4-:R-:W-:Y:S01]  /*3620*/  ULEA UR26, UR4, UR26, 0x18 ;  /* 0x0000001a041a7291 */ /* 0x010fe2000f8ec0ff */
[----:B------:R-:W-:Y:S01]  /*3630*/  UMOV UR22, URZ ;  /* 0x000000ff00167c82 */ /* 0x000fe20008000000 */
[----:B------:R-:W-:Y:S02]  /*3640*/  UISETP.NE.AND UP3, UPT, UR48, URZ, UPT ;  /* 0x000000ff3000728c */ /* 0x000fe4000bf65270 */
[----:B------:R-:W-:Y:S02]  /*3650*/  UIADD3 UR5, UPT, UPT, UR26, 0x4300, URZ ;  /* 0x000043001a057890 */ /* 0x000fe4000fffe0ff */
[----:B------:R-:W-:-:S03]  /*3660*/  UIADD3 UR4, UPT, UPT, UR26, 0xa300, URZ ;  /* 0x0000a3001a047890 */ /* 0x000fc6000fffe0ff */
[----:B---3--:R-:W2:Y:S01]  /*3670*/  LDS R0, [UR26+0x130] ;  /* 0x0001301aff007984 */ /* 0x008ea20008000800 */
[----:B-1----:R-:W-:Y:S02]  /*3680*/  UIADD3 UR6, UPT, UPT, UR6, 0x3f, URZ ;  /* 0x0000003f06067890 */ /* 0x002fe4000fffe0ff */
[----:B------:R-:W-:Y:S02]  /*3690*/  USHF.R.U32.HI UR5, URZ, 0x4, UR5 ;  /* 0x00000004ff057899 */ /* 0x000fe40008011605 */
[----:B------:R-:W-:Y:S02]  /*36a0*/  USHF.R.S32.HI UR33, URZ, 0x1f, UR6 ;  /* 0x0000001fff217899 */ /* 0x000fe40008011406 */
[----:B------:R-:W-:Y:S02]  /*36b0*/  USHF.R.U32.HI UR4, URZ, 0x4, UR4 ;  /* 0x00000004ff047899 */ /* 0x000fe40008011604 */
[----:B------:R-:W-:Y:S02]  /*36c0*/  ULEA.HI UR33, UR33, UR6, URZ, 0x6 ;  /* 0x0000000621217291 */ /* 0x000fe4000f8f30ff */
[----:B------:R-:W-:-:S02]  /*36d0*/  ULOP3.LUT UR5, UR5, 0x3fff, URZ, 0xc0, !UPT ;  /* 0x00003fff05057892 */ /* 0x000fc4000f8ec0ff */
[----:B------:R-:W-:Y:S02]  /*36e0*/  USHF.R.S32.HI UR33, URZ, 0x6, UR33 ;  /* 0x00000006ff217899 */ /* 0x000fe40008011421 */
[----:B------:R-:W-:Y:S02]  /*36f0*/  ULOP3.LUT UR30, UR4, 0x3fff, URZ, 0xc0, !UPT ;  /* 0x00003fff041e7892 */ /* 0x000fe4000f8ec0ff */
[----:B------:R-:W-:Y:S01]  /*3700*/  UISETP.LT.AND UP0, UPT, UR33, 0x1, UPT ;  /* 0x000000012100788c */ /* 0x000fe2000bf01270 */
[----:B------:R-:W-:Y:S01]  /*3710*/  UMOV UR40, 0x0 ;  /* 0x0000000000287882 */ /* 0x000fe20000000000 */
[----:B------:R-:W-:Y:S01]  /*3720*/  UMOV UR41, 0x8200010 ;  /* 0x0820001000297882 */ /* 0x000fe20000000000 */
[----:B------:R-:W-:Y:S02]  /*3730*/  ULOP3.LUT UR29, UR5, 0x10000, URZ, 0xfc, !UPT ;  /* 0x00010000051d7892 */ /* 0x000fe4000f8efcff */
[----:B------:R-:W-:Y:S02]  /*3740*/  ULOP3.LUT UR30, UR30, 0x10000, URZ, 0xfc, !UPT ;  /* 0x000100001e1e7892 */ /* 0x000fe4000f8efcff */
[----:B------:R-:W-:Y:S01]  /*3750*/  USEL UR43, UR33, 0x1, !UP0 ;  /* 0x00000001212b7887 */ /* 0x000fe2000c000000 */
[----:B------:R-:W-:Y:S01]  /*3760*/  UMOV UR38, 0x0 ;  /* 0x0000000000267882 */ /* 0x000fe20000000000 */
[----:B------:R-:W-:Y:S01]  /*3770*/  UMOV UR39, 0x8200010 ;  /* 0x0820001000277882 */ /* 0x000fe20000000000 */
[----:B------:R-:W-:Y:S01]  /*3780*/  UMOV UR36, 0x0 ;  /* 0x0000000000247882 */ /* 0x000fe20000000000 */
[----:B------:R-:W-:Y:S01]  /*3790*/  UMOV UR37, 0x8200010 ;  /* 0x0820001000257882 */ /* 0x000fe20000000000 */
[----:B------:R-:W-:Y:S01]  /*37a0*/  UMOV UR34, 0x0 ;  /* 0x0000000000227882 */ /* 0x000fe20000000000 */
[----:B------:R-:W-:Y:S01]  /*37b0*/  UMOV UR35, 0x8200010 ;  /* 0x0820001000237882 */ /* 0x000fe20000000000 */
[----:B--2---:R-:W-:-:S15]  /*37c0*/  R2UR UR44, R0 ;  /* 0x00000000002c72ca */ /* 0x004fde00000e0000 */
.L_x_73:
[C---:B------:R-:W-:Y:S02]  /*37d0*/  LEA R0, R8.reuse, UR26, 0x3 ;  /* 0x0000001a08007c11 */ /* 0x040fe4000f8e18ff */
[----:B------:R-:W-:Y:S02]  /*37e0*/  SHF.L.U32 R4, R3, 0x1f, RZ ;  /* 0x0000001f03047819 */ /* 0x000fe400000006ff */
[----:B------:R-:W-:Y:S02]  /*37f0*/  LEA R5, R8, UR26, 0x4 ;  /* 0x0000001a08057c11 */ /* 0x000fe4000f8e20ff */
[----:B------:R-:W1:Y:S02]  /*3800*/  SYNCS.PHASECHK.TRANS64.TRYWAIT P0, [R0+URZ+0x80], R4 ;  /* 0x00008004000075a7 */ /* 0x000e6400080011ff */
[----:B-1-3--:R-:W-:Y:S05]  /*3810*/  @!P0 BRA `(.L_x_66) ;  /* 0x0000005800c48947 */ /* 0x00afea0003800000 */
.L_x_164:
[----:B-1----:R-:W1:Y:S01]  /*3820*/  LDS.128 R4, [R5+0x110] ;  /* 0x0001100005047984 */ /* 0x002e620000000c00 */
[----:B------:R-:W-:Y:S02]  /*3830*/  VIADD R0, R0, 0x90 ;  /* 0x0000009000007836 */ /* 0x000fe40000000000 */
[----:B------:R-:W-:Y:S01]  /*3840*/  VIADD R8, R8, 0x1 ;  /* 0x0000000108087836 */ /* 0x000fe20000000000 */
[----:B------:R-:W-:Y:S01]  /*3850*/  @!PT LDS RZ, [RZ] ;  /* 0x00000000fffff984 */ /* 0x000fe20000000800 */
[----:B------:R-:W-:Y:S01]  /*3860*/  @!PT LDS RZ, [RZ] ;  /* 0x00000000fffff984 */ /* 0x000fe20000000800 */
[----:B------:R-:W-:Y:S01]  /*3870*/  @!PT LDS RZ, [RZ] ;  /* 0x00000000fffff984 */ /* 0x000fe20000000800 */
[----:B------:R-:W-:Y:S01]  /*3880*/  @!PT LDS RZ, [RZ] ;  /* 0x00000000fffff984 */ /* 0x000fe20000000800 */
[----:B------:R2:W-:Y:S06]  /*3890*/  MEMBAR.ALL.CTA ;  /* 0x0000000000007992 */ /* 0x0005ec0000008000 */
[----:B--2---:R-:W2:Y:S01]  /*38a0*/  FENCE.VIEW.ASYNC.S ;  /* 0x00000000000073c6 */ /* 0x004ea20000000000 */
[----:B------:R-:W-:-:S04]  /*38b0*/  PRMT R0, RZ, 0x654, R0 ;  /* 0x00000654ff007816 */ /* 0x000fc80000000000 */
[----:B--2---:R2:W-:Y:S01]  /*38c0*/  SYNCS.ARRIVE.TRANS64.RED.A1T0 RZ, [R0+URZ], RZ ;  /* 0x000000ff00ff79a7 */ /* 0x0045e200081004ff */
[----:B-1----:R-:W-:Y:S01]  /*38d0*/  LOP3.LUT P1, RZ, R6, 0x1, RZ, 0xc0, !PT ;  /* 0x0000000106ff7812 */ /* 0x002fe2000782c0ff */
[----:B--2---:R-:W-:-:S12]  /*38e0*/  BRA.U UP3, `(.L_x_67) ;  /* 0x0000000503087547 */ /* 0x004fd8000b800000 */
[----:B------:R-:W1:Y:S01]  /*38f0*/  LDCU UR4, c[0x0][0x38c] ;  /* 0x00007180ff0477ac */ /* 0x000e620008000800 */
[----:B------:R-:W-:Y:S02]  /*3900*/  PLOP3.LUT P2, PT, PT, PT, PT, 0x80, 0x8 ;  /* 0x000000000008781c */ /* 0x000fe40003f4f070 */
[----:B------:R-:W-:Y:S01]  /*3910*/  SHF.L.U32 R4, R9, 0x1f, RZ ;  /* 0x0000001f09047819 */ /* 0x000fe200000006ff */
[----:B------:R-:W-:Y:S02]  /*3920*/  ULEA UR31, UR32, UR26, 0x3 ;  /* 0x0000001a201f7291 */ /* 0x000fe4000f8e18ff */
[----:B------:R-:W-:Y:S02]  /*3930*/  ULEA UR11, UR32, UR44, 0x6 ;  /* 0x0000002c200b7291 */ /* 0x000fe4000f8e30ff */
[----:B-1----:R-:W-:-:S06]  /*3940*/  UISETP.GE.AND UP0, UPT, UR4, 0x1, UPT ;  /* 0x000000010400788c */ /* 0x002fcc000bf06270 */
[----:B------:R-:W-:-:S05]  /*3950*/  PLOP3.LUT P0, PT, PT, PT, UP0, 0x80, 0x8 ;  /* 0x000000000008781c */ /* 0x000fca0003f0f008 */
[----:B------:R-:W-:-:S08]  /*3960*/  @UP0 ULEA UR4, UR23, UR26, 0x3 ;  /* 0x0000001a17040291 */ /* 0x000fd0000f8e18ff */
[----:B------:R-:W-:-:S04]  /*3970*/  @P0 SHF.L.U32 R0, R2, 0x1f, RZ ;  /* 0x0000001f02000819 */ /* 0x000fc800000006ff */
[----:B------:R1:W2:Y:S01]  /*3980*/  @P0 SYNCS.PHASECHK.TRANS64.TRYWAIT P2, [UR4], R0 ;  /* 0x00000000ff0005a7 */ /* 0x0002a20008041104 */
[----:B------:R-:W3:Y:S02]  /*3990*/  SYNCS.PHASECHK.TRANS64.TRYWAIT P0, [UR31+0xc0], R4 ;  /* 0x0000c004ff0075a7 */ /* 0x000ee4000800111f */
[----:B-123--:R-:W-:Y:S05]  /*39a0*/  @!P0 BRA `(.L_x_68) ;  /* 0x0000005800748947 */ /* 0x00efea0003800000 */
.L_x_166:
[----:B------:R-:W-:Y:S01]  /*39b0*/  UMOV UR27, UR22 ;  /* 0x00000016001b7c82 */ /* 0x000fe20008000000 */
[----:B------:R-:W-:Y:S05]  /*39c0*/  BRA.U !UP0, `(.L_x_69) ;  /* 0x0000000108c07547 */ /* 0x000fea000b800000 */
[----:B------:R-:W-:Y:S02]  /*39d0*/  UIADD3 UR27, UPT, UPT, UR43, UR22, URZ ;  /* 0x000000162b1b7290 */ /* 0x000fe4000fffe0ff */
[----:B------:R-:W-:Y:S01]  /*39e0*/  UPLOP3.LUT UP2, UPT, UPT, UPT, UPT, 0x40, 0x4 ;  /* 0x000000000004789c */ /* 0x000fe20003f4e870 */
[----:B------:R-:W-:Y:S01]  /*39f0*/  UMOV UR24, UR33 ;  /* 0x0000002100187c82 */ /* 0x000fe20008000000 */
[----:B------:R-:W-:-:S09]  /*3a00*/  UMOV UR10, UR23 ;  /* 0x00000017000a7c82 */ /* 0x000fd20008000000 */
.L_x_72:
[----:B--2---:R-:W-:Y:S01]  /*3a10*/  ULEA UR5, UR10, UR26, 0x3 ;  /* 0x0000001a0a057291 */ /* 0x004fe2000f8e18ff */
[----:B---3--:R-:W-:Y:S11]  /*3a20*/  @P2 BRA `(.L_x_70) ;  /* 0x00000000000c2947 */ /* 0x008ff60003800000 */
[----:B-1----:R-:W-:Y:S04]  /*3a30*/  SHF.L.U32 R4, R2, 0x1f, RZ ;  /* 0x0000001f02047819 */ /* 0x002fe800000006ff */
[----:B------:R-:W1:Y:S02]  /*3a40*/  SYNCS.PHASECHK.TRANS64.TRYWAIT P0, [UR5], R4 ;  /* 0x00000004ff0075a7 */ /* 0x000e640008001105 */
[----:B-1----:R-:W-:Y:S05]  /*3a50*/  @!P0 BRA `(.L_x_71) ;  /* 0x0000005800608947 */ /* 0x002fea0003800000 */
.L_x_70:
[----:B------:R-:W-:Y:S01]  /*3a60*/  UISETP.NE.AND UP0, UPT, UR24, 0x1, UPT ;  /* 0x000000011800788c */ /* 0x000fe2000bf05270 */
[----:B------:R-:W-:Y:S01]  /*3a70*/  PLOP3.LUT P2, PT, PT, PT, PT, 0x80, 0x8 ;  /* 0x000000000008781c */ /* 0x000fe20003f4f070 */
[----:B------:R-:W-:Y:S02]  /*3a80*/  UIADD3 UR4, UPT, UPT, UR10, 0x1, URZ ;  /* 0x000000010a047890 */ /* 0x000fe4000fffe0ff */
[----:B------:R-:W-:Y:S02]  /*3a90*/  UIADD3 UR25, UPT, UPT, UR5, 0x18, URZ ;  /* 0x0000001805197890 */ /* 0x000fe4000fffe0ff */
[----:B------:R-:W-:Y:S01]  /*3aa0*/  UISETP.NE.AND UP1, UPT, UR4, 0x3, UPT ;  /* 0x000000030400788c */ /* 0x000fe2000bf25270 */
[----:B------:R-:W-:Y:S01]  /*3ab0*/  PLOP3.LUT P0, PT, PT, PT, UP0, 0x80, 0x8 ;  /* 0x000000000008781c */ /* 0x000fe20003f0f008 */
[----:B------:R-:W-:Y:S02]  /*3ac0*/  UIADD3 UR22, UPT, UPT, UR22, 0x1, URZ ;  /* 0x0000000116167890 */ /* 0x000fe4000fffe0ff */
[----:B------:R-:W-:Y:S02]  /*3ad0*/  USEL UR6, URZ, 0x1, UP1 ;  /* 0x00000001ff067887 */ /* 0x000fe40008800000 */
[----:B------:R-:W-:Y:S02]  /*3ae0*/  USEL UR23, UR4, URZ, UP1 ;  /* 0x000000ff04177287 */ /* 0x000fe40008800000 */
[----:B------:R-:W-:Y:S02]  /*3af0*/  UIADD3 UR24, UPT, UPT, UR24, -0x1, URZ ;  /* 0xffffffff18187890 */ /* 0x000fe4000fffe0ff */
[----:B------:R-:W-:Y:S01]  /*3b00*/  @UP0 ULEA UR4, UR23, UR26, 0x3 ;  /* 0x0000001a17040291 */ /* 0x000fe2000f8e18ff */
[----:B------:R-:W-:Y:S01]  /*3b10*/  LOP3.LUT R2, R2, UR6, RZ, 0x3c, !PT ;  /* 0x0000000602027c12 */ /* 0x000fe2000f8e3cff */
[----:B------:R-:W-:Y:S02]  /*3b20*/  ULEA UR6, UR10, UR30, 0x9 ;  /* 0x0000001e0a067291 */ /* 0x000fe4000f8e48ff */
[----:B------:R-:W-:Y:S01]  /*3b30*/  UISETP.NE.AND UP0, UPT, UR22, UR27, UPT ;  /* 0x0000001b1600728c */ /* 0x000fe2000bf05270 */
[----:B-1----:R-:W-:Y:S01]  /*3b40*/  @P0 SHF.L.U32 R0, R2, 0x1f, RZ ;  /* 0x0000001f02000819 */ /* 0x002fe200000006ff */
[----:B------:R-:W-:Y:S02]  /*3b50*/  UIADD3 UR20, UPT, UPT, UR6, 0x2, URZ ;  /* 0x0000000206147890 */ /* 0x000fe4000fffe0ff */
[----:B------:R-:W-:Y:S01]  /*3b60*/  UIADD3 UR16, UPT, UPT, UR6, 0x4, URZ ;  /* 0x0000000406107890 */ /* 0x000fe2000fffe0ff */
[----:B------:R2:W3:Y:S01]  /*3b70*/  @P0 SYNCS.PHASECHK.TRANS64.TRYWAIT P2, [UR4], R0 ;  /* 0x00000000ff0005a7 */ /* 0x0004e20008041104 */
[----:B------:R-:W-:Y:S02]  /*3b80*/  ULEA UR4, UR10, UR29, 0x9 ;  /* 0x0000001d0a047291 */ /* 0x000fe4000f8e48ff */
[----:B------:R-:W-:Y:S02]  /*3b90*/  UIADD3 UR12, UPT, UPT, UR6, 0x6, URZ ;  /* 0x00000006060c7890 */ /* 0x000fe4000fffe0ff */
[----:B------:R-:W-:Y:S02]  /*3ba0*/  UIADD3 UR18, UPT, UPT, UR4, 0x2, URZ ;  /* 0x0000000204127890 */ /* 0x000fe4000fffe0ff */
[----:B------:R-:W-:Y:S02]  /*3bb0*/  UIADD3 UR14, UPT, UPT, UR4, 0x4, URZ ;  /* 0x00000004040e7890 */ /* 0x000fe4000fffe0ff */
[----:B------:R-:W-:Y:S01]  /*3bc0*/  UIADD3 UR8, UPT, UPT, UR4, 0x6, URZ ;  /* 0x0000000604087890 */ /* 0x000fe2000fffe0ff */
[----:B------:R-:W-:Y:S01]  /*3bd0*/  UMOV UR7, 0x40004040 ;  /* 0x4000404000077882 */ /* 0x000fe20000000000 */
[----:B------:R-:W-:Y:S01]  /*3be0*/  UMOV UR5, 0x40004040 ;  /* 0x4000404000057882 */ /* 0x000fe20000000000 */
[----:B------:R-:W-:Y:S01]  /*3bf0*/  UMOV UR21, 0x40004040 ;  /* 0x4000404000157882 */ /* 0x000fe20000000000 */
[----:B------:R2:W-:Y:S01]  /*3c00*/  UTCHMMA.2CTA gdesc[UR4], gdesc[UR6], tmem[UR11], tmem[UR40], idesc[UR41], UP2 ;  /* 0x00ff2806040075ea */ /* 0x0005e2000920000b */
[----:B------:R-:W-:Y:S01]  /*3c10*/  UPLOP3.LUT UP2, UPT, UPT, UPT, UPT, 0x80, 0x8 ;  /* 0x000000000008789c */ /* 0x000fe20003f4f070 */
[----:B------:R-:W-:Y:S01]  /*3c20*/  UMOV UR19, 0x40004040 ;  /* 0x4000404000137882 */ /* 0x000fe20000000000 */
[----:B------:R-:W-:Y:S01]  /*3c30*/  UMOV UR17, 0x40004040 ;  /* 0x4000404000117882 */ /* 0x000fe20000000000 */
[----:B------:R2:W-:Y:S01]  /*3c40*/  UTCHMMA.2CTA gdesc[UR18], gdesc[UR20], tmem[UR11], tmem[UR38], idesc[UR39], UPT ;  /* 0x00ff2614120075ea */ /* 0x0005e2000ba0000b */
[----:B------:R-:W-:Y:S01]  /*3c50*/  UMOV UR15, 0x40004040 ;  /* 0x40004040000f7882 */ /* 0x000fe20000000000 */
[----:B------:R-:W-:Y:S01]  /*3c60*/  UMOV UR13, 0x40004040 ;  /* 0x40004040000d7882 */ /* 0x000fe20000000000 */
[----:B------:R-:W-:Y:S01]  /*3c70*/  UMOV UR9, 0x40004040 ;  /* 0x4000404000097882 */ /* 0x000fe20000000000 */
[----:B------:R2:W-:Y:S01]  /*3c80*/  UTCHMMA.2CTA gdesc[UR14], gdesc[UR16], tmem[UR11], tmem[UR36], idesc[UR37], UPT ;  /* 0x00ff24100e0075ea */ /* 0x0005e2000ba0000b */
[----:B------:R2:W-:Y:S01]  /*3c90*/  UTCHMMA.2CTA gdesc[UR8], gdesc[UR12], tmem[UR11], tmem[UR34], idesc[UR35], UPT ;  /* 0x00ff220c080075ea */ /* 0x0005e2000ba0000b */
[----:B------:R2:W-:Y:S01]  /*3ca0*/  UTCBAR.2CTA.MULTICAST [UR25], URZ, UR28 ;  /* 0x000000ff190073e9 */ /* 0x0005e2000820081c */
[----:B------:R-:W-:Y:S01]  /*3cb0*/  UMOV UR10, UR23 ;  /* 0x00000017000a7c82 */ /* 0x000fe20008000000 */
[----:B------:R-:W-:Y:S05]  /*3cc0*/  BRA.U UP0, `(.L_x_72) ;  /* 0xfffffffd00507547 */ /* 0x000fea000b83ffff */
.L_x_69:
[----:B--2---:R-:W-:Y:S01]  /*3cd0*/  UIADD3 UR4, UPT, UPT, UR31, 0xa0, URZ ;  /* 0x000000a01f047890 */ /* 0x004fe2000fffe0ff */
[----:B------:R-:W-:-:S08]  /*3ce0*/  UMOV UR22, UR27 ;  /* 0x0000001b00167c82 */ /* 0x000fd00008000000 */
[----:B------:R2:W-:Y:S01]  /*3cf0*/  UTCBAR.2CTA.MULTICAST [UR4], URZ, UR42 ;  /* 0x000000ff040073e9 */ /* 0x0005e2000820082a */
[----:B------:R-:W-:Y:S02]  /*3d00*/  NOP ;  /* 0x0000000000007918 */ /* 0x000fe40000000000 */
.L_x_67:
[----:B--2---:R-:W-:Y:S01]  /*3d10*/  UIADD3 UR4, UPT, UPT, UR32, 0x1, URZ ;  /* 0x0000000120047890 */ /* 0x004fe2000fffe0ff */
[----:B------:R-:W-:-:S03]  /*3d20*/  ISETP.NE.AND P0, PT, R8, 0x2, PT ;  /* 0x000000020800780c */ /* 0x000fc60003f05270 */
[----:B------:R-:W-:Y:S01]  /*3d30*/  UISETP.NE.AND UP0, UPT, UR4, 0x4, UPT ;  /* 0x000000040400788c */ /* 0x000fe2000bf05270 */
[----:B-1----:R-:W-:Y:S02]  /*3d40*/  SEL R0, RZ, 0x1, P0 ;  /* 0x00000001ff007807 */ /* 0x002fe40000000000 */
[----:B------:R-:W-:Y:S01]  /*3d50*/  SEL R8, R8, RZ, P0 ;  /* 0x000000ff08087207 */ /* 0x000fe20000000000 */
[----:B------:R-:W-:Y:S01]  /*3d60*/  USEL UR5, URZ, 0x1, UP0 ;  /* 0x00000001ff057887 */ /* 0x000fe20008000000 */
[----:B------:R-:W-:Y:S01]  /*3d70*/  LOP3.LUT R3, R3, R0, RZ, 0x3c, !PT ;  /* 0x0000000003037212 */ /* 0x000fe200078e3cff */
[----:B------:R-:W-:-:S04]  /*3d80*/  USEL UR32, UR4, URZ, UP0 ;  /* 0x000000ff04207287 */ /* 0x000fc80008000000 */
[----:B------:R-:W-:Y:S01]  /*3d90*/  LOP3.LUT R9, R9, UR5, RZ, 0x3c, !PT ;  /* 0x0000000509097c12 */ /* 0x000fe2000f8e3cff */
[----:B------:R-:W-:Y:S07]  /*3da0*/  @P1 BRA `(.L_x_73) ;  /* 0xfffffff800881947 */ /* 0x000fee000383ffff */
[----:B------:R-:W1:Y:S01]  /*3db0*/  S2UR UR8, SR_CgaCtaId ;  /* 0x00000000000879c3 */ /* 0x000e620000008800 */
[----:B------:R-:W-:Y:S01]  /*3dc0*/  ELECT P0, URZ, PT ;  /* 0x0000000000ff782f */ /* 0x000fe20003800000 */
[----:B------:R-:W-:Y:S01]  /*3dd0*/  HFMA2 R0, -RZ, RZ, 0, 5.9604644775390625e-08 ;  /* 0x00000001ff007431 */ /* 0x000fe200000001ff */
[----:B------:R-:W-:-:S05]  /*3de0*/  UMOV UR4, 0x40 ;  /* 0x0000004000047882 */ /* 0x000fca0000000000 */
[----:B------:R-:W-:Y:S01]  /*3df0*/  UVIRTCOUNT.DEALLOC.SMPOOL 0x80 ;  /* 0x000000800000784c */ /* 0x000fe20000000000 */
[----:B------:R-:W-:Y:S02]  /*3e00*/  UISETP.NE.AND UP1, UPT, UR48, URZ, UPT ;  /* 0x000000ff3000728c */ /* 0x000fe4000bf25270 */
[----:B-1----:R-:W-:-:S09]  /*3e10*/  ULEA UR8, UR8, UR4, 0x18 ;  /* 0x0000000408087291 */ /* 0x002fd2000f8ec0ff */
[----:B------:R1:W-:Y:S01]  /*3e20*/  @P0 STS.U8 [UR8+0x1c], R0 ;  /* 0x00001c00ff000988 */ /* 0x0003e20008000008 */
[----:B------:R-:W-:Y:S05]  /*3e30*/  BRA.U UP1, `(.L_x_74) ;  /* 0x0000000101a07547 */ /* 0x000fea000b800000 */
[----:B------:R-:W-:Y:S01]  /*3e40*/  UIADD3 UR7, UPT, UPT, UR26, 0xc0, URZ ;  /* 0x000000c01a077890 */ /* 0x000fe2000fffe0ff */
[----:B------:R-:W-:-:S03]  /*3e50*/  SHF.L.U32 R2, R9, 0x1f, RZ ;  /* 0x0000001f09027819 */ /* 0x000fc600000006ff */
[----:B------:R-:W-:-:S09]  /*3e60*/  ULEA UR4, UR32, UR7, 0x3 ;  /* 0x0000000720047291 */ /* 0x000fd2000f8e18ff */
[----:B------:R-:W2:Y:S02]  /*3e70*/  SYNCS.PHASECHK.TRANS64.TRYWAIT P0, [UR4], R2 ;  /* 0x00000002ff0075a7 */ /* 0x000ea40008001104 */
[----:B--2---:R-:W-:Y:S05]  /*3e80*/  @!P0 BRA `(.L_x_75) ;  /* 0x00000054006c8947 */ /* 0x004fea0003800000 */
.L_x_169:
[----:B------:R-:W-:-:S04]  /*3e90*/  UIADD3 UR4, UPT, UPT, UR32, 0x1, URZ ;  /* 0x0000000120047890 */ /* 0x000fc8000fffe0ff */
[----:B------:R-:W-:-:S04]  /*3ea0*/  UISETP.NE.AND UP0, UPT, UR4, 0x4, UPT ;  /* 0x000000040400788c */ /* 0x000fc8000bf05270 */
[----:B------:R-:W-:Y:S02]  /*3eb0*/  USEL UR6, URZ, 0x1, UP0 ;  /* 0x00000001ff067887 */ /* 0x000fe40008000000 */
[----:B------:R-:W-:-:S04]  /*3ec0*/  USEL UR4, UR4, URZ, UP0 ;  /* 0x000000ff04047287 */ /* 0x000fc80008000000 */
[----:B------:R-:W-:Y:S01]  /*3ed0*/  ULEA UR5, UR4, UR7, 0x3 ;  /* 0x0000000704057291 */ /* 0x000fe2000f8e18ff */
[----:B-1----:R-:W-:-:S04]  /*3ee0*/  LOP3.LUT R2, R9, UR6, RZ, 0x3c, !PT ;  /* 0x0000000609027c12 */ /* 0x002fc8000f8e3cff */
[----:B------:R-:W-:-:S04]  /*3ef0*/  SHF.L.U32 R3, R2, 0x1f, RZ ;  /* 0x0000001f02037819 */ /* 0x000fc800000006ff */
[----:B------:R-:W1:Y:S02]  /*3f00*/  SYNCS.PHASECHK.TRANS64.TRYWAIT P0, [UR5], R3 ;  /* 0x00000003ff0075a7 */ /* 0x000e640008001105 */
[----:B-1----:R-:W-:Y:S05]  /*3f10*/  @!P0 BRA `(.L_x_76) ;  /* 0x0000005400608947 */ /* 0x002fea0003800000 */
.L_x_171:
        /* <DEDUP_REMOVED lines=9> */
.L_x_173:
[----:B------:R-:W-:-:S04]  /*3fb0*/  UIADD3 UR4, UPT, UPT, UR4, 0x1, URZ ;  /* 0x0000000104047890 */ /* 0x000fc8000fffe0ff */
[----:B------:R-:W-:-:S04]  /*3fc0*/  UISETP.NE.AND UP0, UPT, UR4, 0x4, UPT ;  /* 0x000000040400788c */ /* 0x000fc8000bf05270 */
[----:B------:R-:W-:Y:S02]  /*3fd0*/  USEL UR5, URZ, 0x1, UP0 ;  /* 0x00000001ff057887 */ /* 0x000fe40008000000 */
[----:B------:R-:W-:-:S04]  /*3fe0*/  USEL UR4, UR4, URZ, UP0 ;  /* 0x000000ff04047287 */ /* 0x000fc80008000000 */
[----:B------:R-:W-:Y:S01]  /*3ff0*/  ULEA UR4, UR4, UR7, 0x3 ;  /* 0x0000000704047291 */ /* 0x000fe2000f8e18ff */
[----:B------:R-:W-:-:S04]  /*4000*/  LOP3.LUT R2, R2, UR5, RZ, 0x3c, !PT ;  /* 0x0000000502027c12 */ /* 0x000fc8000f8e3cff */
[----:B------:R-:W-:Y:S01]  /*4010*/  SHF.L.U32 R2, R2, 0x1f, RZ ;  /* 0x0000001f02027819 */ /* 0x000fe200000006ff */
[----:B-1----:R-:W-:-:S04]  /*4020*/  IMAD.U32 R0, RZ, RZ, UR4 ;  /* 0x00000004ff007e24 */ /* 0x002fc8000f8e00ff */
[----:B------:R1:W2:Y:S03]  /*4030*/  SYNCS.PHASECHK.TRANS64.TRYWAIT P0, [R0+URZ], R2 ;  /* 0x00000002000075a7 */ /* 0x0002a600080011ff */
[----:B--2---:R-:W-:Y:S05]  /*4040*/  @!P0 NANOSLEEP.SYNCS 0x989680 ;  /* 0x009896800000895d */ /* 0x004fea0003900000 */
[----:B------:R-:W2:Y:S02]  /*4050*/  @!P0 SYNCS.PHASECHK.TRANS64 P0, [R0+URZ], R2 ;  /* 0x00000002000085a7 */ /* 0x000ea400080010ff */
[----:B--2---:R-:W-:Y:S05]  /*4060*/  @P0 BRA `(.L_x_78) ;  /* 0x0000000000200947 */ /* 0x004fea0003800000 */
.L_x_79:
[----:B--2---:R2:W4:Y:S02]  /*4070*/  SYNCS.PHASECHK.TRANS64.TRYWAIT P0, [R0+URZ], R2 ;  /* 0x00000002000075a7 */ /* 0x00452400080011ff */
[----:B----4-:R-:W-:Y:S05]  /*4080*/  @!P0 NANOSLEEP.SYNCS 0x989680 ;  /* 0x009896800000895d */ /* 0x010fea0003900000 */
[----:B------:R-:W4:Y:S02]  /*4090*/  @!P0 SYNCS.PHASECHK.TRANS64 P0, [R0+URZ], R2 ;  /* 0x00000002000085a7 */ /* 0x000f2400080010ff */
[----:B----4-:R-:W-:Y:S05]  /*40a0*/  @!P0 BRA `(.L_x_79) ;  /* 0xfffffffc00f08947 */ /* 0x010fea000383ffff */
[----:B------:R-:W-:Y:S05]  /*40b0*/  BRA `(.L_x_78) ;  /* 0x00000000000c7947 */ /* 0x000fea0003800000 */
.L_x_74:
[----:B------:R-:W-:-:S04]  /*40c0*/  UIADD3 UR4, UPT, UPT, UR26, 0x100, URZ ;  /* 0x000001001a047890 */ /* 0x000fc8000fffe0ff */
[----:B------:R-:W-:-:S09]  /*40d0*/  UPRMT UR4, UR49, 0x654, UR4 ;  /* 0x0000065431047896 */ /* 0x000fd20008000004 */
[----:B------:R-:W-:Y:S03]  /*40e0*/  SYNCS.ARRIVE.TRANS64.RED.A1T0 RZ, [UR4], RZ ;  /* 0x000000ffffff79a7 */ /* 0x000fe60008100404 */
.L_x_78:
[----:B-12---:R-:W-:Y:S01]  /*40f0*/  SHF.L.U32 R2, RZ, 0x1f, RZ ;  /* 0x0000001fff027819 */ /* 0x006fe200000006ff */
[----:B------:R-:W-:Y:S01]  /*4100*/  UIADD3 UR4, UPT, UPT, UR26, 0x100, URZ ;  /* 0x000001001a047890 */ /* 0x000fe2000fffe0ff */
[----:B------:R-:W-:Y:S02]  /*4110*/  PLOP3.LUT P0, PT, PT, PT, UP1, 0x80, 0x8 ;  /* 0x000000000008781c */ /* 0x000fe40003f0f018 */
[----:B------:R-:W1:Y:S02]  /*4120*/  SYNCS.PHASECHK.TRANS64.TRYWAIT P1, [UR26+0x100], R2 ;  /* 0x00010002ff0075a7 */ /* 0x000e64000802111a */
[----:B-1----:R-:W-:Y:S09]  /*4130*/  @!P1 BRA `(.L_x_80) ;  /* 0x0000005400089947 */ /* 0x002ff20003800000 */
.L_x_175:
[----:B------:R-:W-:Y:S01]  /*4140*/  @!UP1 UPRMT UR4, UR49, 0x654, UR4 ;  /* 0x0000065431049896 */ /* 0x000fe20008000004 */
[----:B------:R-:W-:Y:S01]  /*4150*/  UMOV UR5, 0xffff ;  /* 0x0000ffff00057882 */ /* 0x000fe20000000000 */
[----:B------:R-:W-:-:S07]  /*4160*/  UMOV UR6, 0x1 ;  /* 0x0000000100067882 */ /* 0x000fce0000000000 */
[----:B------:R-:W-:Y:S01]  /*4170*/  @!P0 SYNCS.ARRIVE.TRANS64.RED.A1T0 RZ, [UR4], RZ ;  /* 0x000000ffffff89a7 */ /* 0x000fe20008100404 */
[----:B------:R-:W-:Y:S01]  /*4180*/  NOP ;  /* 0x0000000000007918 */ /* 0x000fe20000000000 */
[----:B-1----:R-:W1:Y:S01]  /*4190*/  LDS R0, [UR8+0x14] ;  /* 0x00001408ff007984 */ /* 0x002e620008000800 */
[----:B------:R-:W-:-:S04]  /*41a0*/  ULOP3.LUT UR4, UR44, 0xffff, URZ, 0xc0, !UPT ;  /* 0x0000ffff2c047892 */ /* 0x000fc8000f8ec0ff */
[----:B------:R-:W-:-:S04]  /*41b0*/  USHF.R.U32.HI UR4, URZ, 0x5, UR4 ;  /* 0x00000005ff047899 */ /* 0x000fc80008011604 */
[----:B------:R-:W-:Y:S02]  /*41c0*/  USHF.L.U32 UR5, UR5, UR4, URZ ;  /* 0x0000000405057299 */ /* 0x000fe400080006ff */
[----:B------:R-:W-:-:S04]  /*41d0*/  USHF.L.U32 UR4, UR6, UR4, URZ ;  /* 0x0000000406047299 */ /* 0x000fc800080006ff */
[----:B-1----:R-:W-:-:S04]  /*41e0*/  LOP3.LUT R0, R0, UR5, RZ, 0xc0, !PT ;  /* 0x0000000500007c12 */ /* 0x002fc8000f8ec0ff */
[----:B------:R-:W-:-:S13]  /*41f0*/  ISETP.NE.AND P0, PT, R0, UR5, PT ;  /* 0x0000000500007c0c */ /* 0x000fda000bf05270 */
[----:B------:R-:W-:Y:S05]  /*4200*/  @P0 BRA `(.L_x_81) ;  /* 0x0000000000580947 */ /* 0x000fea0003800000 */
[----:B------:R-:W1:Y:S02]  /*4210*/  LDS R0, [UR8+0x18] ;  /* 0x00001808ff007984 */ /* 0x000e640008000800 */
[----:B-1----:R-:W-:-:S04]  /*4220*/  LOP3.LUT R0, R0, UR4, RZ, 0xc0, !PT ;  /* 0x0000000400007c12 */ /* 0x002fc8000f8ec0ff */
[----:B------:R-:W-:-:S13]  /*4230*/  ISETP.NE.AND P0, PT, R0, UR4, PT ;  /* 0x0000000400007c0c */ /* 0x000fda000bf05270 */
[----:B------:R-:W-:Y:S05]  /*4240*/  @P0 BRA `(.L_x_82) ;  /* 0x00000000003c0947 */ /* 0x000fea0003800000 */
[----:B------:R-:W1:Y:S01]  /*4250*/  S2R R2, SR_LANEID ;  /* 0x0000000000027919 */ /* 0x000e620000000000 */
[----:B------:R-:W-:-:S06]  /*4260*/  ULOP3.LUT UR5, URZ, UR5, URZ, 0x33, !UPT ;  /* 0x00000005ff057292 */ /* 0x000fcc000f8e33ff */
[----:B------:R-:W-:-:S04]  /*4270*/  IMAD.U32 R0, RZ, RZ, UR5 ;  /* 0x00000005ff007e24 */ /* 0x000fc8000f8e00ff */
[----:B------:R2:W4:Y:S02]  /*4280*/  REDUX UR7, R0 ;  /* 0x00000000000773c4 */ /* 0x0005240000000000 */
[----:B------:R1:W-:Y:S01]  /*4290*/  UTCATOMSWS.AND URZ, UR5 ;  /* 0x0000000500ff79e3 */ /* 0x0003e20008000000 */
[----:B--2---:R-:W-:Y:S01]  /*42a0*/  LOP3.LUT R0, RZ, UR4, RZ, 0x33, !PT ;  /* 0x00000004ff007c12 */ /* 0x004fe2000f8e33ff */
[----:B------:R-:W-:Y:S02]  /*42b0*/  VOTEU.ANY UR4, UPT, PT ;  /* 0x0000000000047886 */ /* 0x000fe400038e0100 */
[----:B------:R-:W-:Y:S02]  /*42c0*/  UFLO.U32 UR4, UR4 ;  /* 0x00000004000472bd */ /* 0x000fe400080e0000 */
[----:B------:R-:W2:Y:S04]  /*42d0*/  REDUX UR6, R0 ;  /* 0x00000000000673c4 */ /* 0x000ea80000000000 */
[----:B-1----:R-:W-:-:S02]  /*42e0*/  ISETP.EQ.U32.AND P0, PT, R2, UR4, PT ;  /* 0x0000000402007c0c */ /* 0x002fc4000bf02070 */
[----:B----4-:R-:W-:-:S11]  /*42f0*/  MOV R2, UR7 ;  /* 0x0000000700027c02 */ /* 0x010fd60008000f00 */
[----:B------:R1:W-:Y:S01]  /*4300*/  @P0 ATOMS.AND RZ, [UR8+0x14], R2 ;  /* 0x00001402ffff098c */ /* 0x0003e2000a800008 */
[----:B--2---:R-:W-:-:S05]  /*4310*/  IMAD.U32 R0, RZ, RZ, UR6 ;  /* 0x00000006ff007e24 */ /* 0x004fca000f8e00ff */
[----:B------:R1:W-:Y:S01]  /*4320*/  @P0 ATOMS.AND RZ, [UR8+0x18], R0 ;  /* 0x00001800ffff098c */ /* 0x0003e2000a800008 */
[----:B------:R-:W-:Y:S05]  /*4330*/  BRA `(.L_x_83) ;  /* 0x0000000000147947 */ /* 0x000fea0003800000 */
.L_x_82:
[----:B------:R-:W-:Y:S02]  /*4340*/  MOV R2, 0x4360 ;  /* 0x0000436000027802 */ /* 0x000fe40000000f00 */
[----:B---3-5:R-:W-:Y:S05]  /*4350*/  CALL.REL.NOINC `($__internal_0_$__cuda_sm10x_tcgen05_guardrail_trap_col_being_dealloced_not_returned_by_alloc) ;  /* 0x0000005400e87944 */ /* 0x028fea0003c00000 */
[----:B------:R-:W-:Y:S05]  /*4360*/  BRA `(.L_x_83) ;  /* 0x0000000000087947 */ /* 0x000fea0003800000 */
.L_x_81:
[----:B------:R-:W-:Y:S02]  /*4370*/  MOV R2, 0x4390 ;  /* 0x0000439000027802 */ /* 0x000fe40000000f00 */
[----:B---3-5:R-:W-:Y:S05]  /*4380*/  CALL.REL.NOINC `($__internal_2_$__cuda_sm10x_tcgen05_guardrail_trap_unallocated_columns_being_dealloced) ;  /* 0x0000005400f47944 */ /* 0x028fea0003c00000 */
.L_x_83:
[----:B------:R-:W-:Y:S01]  /*4390*/  NOP ;  /* 0x0000000000007918 */ /* 0x000fe20000000000 */
[----:B------:R-:W-:Y:S05]  /*43a0*/  EXIT ;  /* 0x000000000000794d */ /* 0x000fea0003800000 */
.L_x_54:
[----:B------:R-:W-:-:S09]  /*43b0*/  UISETP.NE.OR UP0, UPT, UR18, 0x3, !UP4 ;  /* 0x000000031200788c */ /* 0x000fd2000e705670 */
[----:B------:R-:W-:Y:S05]  /*43c0*/  BRA.U UP0, `(.L_x_84) ;  /* 0x0000001100e87547 */ /* 0x000fea000b800000 */
[----:B------:R-:W2:Y:S01]  /*43d0*/  LDCU.64 UR4, c[0x0][0x888] ;  /* 0x00011100ff0477ac */ /* 0x000ea20008000a00 */
[----:B------:R-:W3:Y:S01]  /*43e0*/  LDC.64 R12, c[0x0][0x348] ;  /* 0x0000d200ff0c7b82 */ /* 0x000ee20000000a00 */
[----:B------:R-:W-:Y:S02]  /*43f0*/  HFMA2 R9, -RZ, RZ, 0, 0 ;  /* 0x00000000ff097431 */ /* 0x000fe400000001ff */
[----:B------:R-:W-:Y:S01]  /*4400*/  IMAD.MOV.U32 R11, RZ, RZ, 0x1 ;  /* 0x00000001ff0b7424 */ /* 0x000fe200078e00ff */
[----:B------:R-:W4:Y:S01]  /*4410*/  LDCU UR46, c[0x0][0x370] ;  /* 0x00006e00ff2e77ac */ /* 0x000f220008000800 */
[----:B------:R-:W-:Y:S01]  /*4420*/  IMAD.MOV.U32 R10, RZ, RZ, RZ ;  /* 0x000000ffff0a7224 */ /* 0x000fe200078e00ff */
[----:B------:R-:W-:Y:S01]  /*4430*/  MOV R3, 0x1000 ;  /* 0x0000100000037802 */ /* 0x000fe20000000f00 */
[----:B------:R-:W4:Y:S01]  /*4440*/  LDCU.128 UR48, c[0x0][0xb10] ;  /* 0x00016200ff3077ac */ /* 0x000f220008000c00 */
[----:B------:R-:W1:Y:S01]  /*4450*/  LDCU UR37, c[0x0][0x374] ;  /* 0x00006e80ff2577ac */ /* 0x000e620008000800 */
[----:B------:R-:W1:Y:S01]  /*4460*/  LDCU.64 UR38, c[0x0][0x890] ;  /* 0x00011200ff2677ac */ /* 0x000e620008000a00 */
[----:B--2---:R-:W-:Y:S01]  /*4470*/  UISETP.NE.U32.AND UP0, UPT, UR4, URZ, UPT ;  /* 0x000000ff0400728c */ /* 0x004fe2000bf05070 */
[----:B------:R-:W2:Y:S01]  /*4480*/  LDCU UR15, c[0x0][0xb0c] ;  /* 0x00016180ff0f77ac */ /* 0x000ea20008000800 */
[----:B------:R-:W3:Y:S01]  /*4490*/  LDCU UR56, c[0x0][0xb20] ;  /* 0x00016400ff3877ac */ /* 0x000ee20008000800 */
[----:B------:R-:W3:Y:S01]  /*44a0*/  LDCU UR4, c[0x0][0xb30] ;  /* 0x00016600ff0477ac */ /* 0x000ee20008000800 */
[----:B------:R-:W-:Y:S01]  /*44b0*/  UMOV UR21, 0x400 ;  /* 0x0000040000157882 */ /* 0x000fe20000000000 */
[----:B----4-:R-:W-:-:S02]  /*44c0*/  UIMAD.WIDE.U32 UR6, UR46, UR48, URZ ;  /* 0x000000302e0672a5 */ /* 0x010fc4000f8e00ff */
[----:B-1----:R-:W-:Y:S02]  /*44d0*/  UIMAD.WIDE.U32 UR8, UR37, UR51, URZ ;  /* 0x00000033250872a5 */ /* 0x002fe4000f8e00ff */
[----:B------:R-:W-:Y:S02]  /*44e0*/  ULEA UR21, UR47, UR21, 0x18 ;  /* 0x000000152f157291 */ /* 0x000fe4000f8ec0ff */
[----:B------:R-:W-:Y:S02]  /*44f0*/  UISETP.NE.AND.EX UP6, UPT, UR5, URZ, UPT, UP0 ;  /* 0x000000ff0500728c */ /* 0x000fe4000bfc5300 */
[----:B------:R-:W-:Y:S02]  /*4500*/  UISETP.NE.AND UP0, UPT, UR45, 0x1, UPT ;  /* 0x000000012d00788c */ /* 0x000fe4000bf05270 */
[----:B------:R-:W-:Y:S02]  /*4510*/  UISETP.NE.U32.AND UP0, UPT, UR38, URZ, UPT ;  /* 0x000000ff2600728c */ /* 0x000fe4000bf05070 */
[----:B------:R-:W-:Y:S01]  /*4520*/  UIADD3 UR52, UPT, UPT, UR21, 0x48, URZ ;  /* 0x0000004815347890 */ /* 0x000fe2000fffe0ff */
[----:B------:R-:W-:Y:S01]  /*4530*/  UMOV UR6, UR7 ;  /* 0x0000000700067c82 */ /* 0x000fe20008000000 */
[----:B------:R-:W-:Y:S01]  /*4540*/  UMOV UR53, UR9 ;  /* 0x0000000900357c82 */ /* 0x000fe20008000000 */
[----:B------:R-:W-:-:S02]  /*4550*/  UISETP.GE.AND UP2, UPT, UR45, 0x1, UPT ;  /* 0x000000012d00788c */ /* 0x000fc4000bf46270 */
[----:B------:R-:W-:Y:S02]  /*4560*/  UISETP.NE.AND.EX UP5, UPT, UR39, URZ, UPT, UP0 ;  /* 0x000000ff2700728c */ /* 0x000fe4000bfa5300 */
[----:B------:R-:W-:Y:S01]  /*4570*/  UPLOP3.LUT UP3, UPT, UPT, UPT, UPT, 0x40, 0x4 ;  /* 0x000000000004789c */ /* 0x000fe20003f6e870 */
[----:B------:R-:W1:Y:S01]  /*4580*/  LDCU.64 UR22, c[0x0][0xb28] ;  /* 0x00016500ff1677ac */ /* 0x000e620008000a00 */
[----:B--2---:R-:W-:Y:S02]  /*4590*/  UISETP.NE.AND UP2, UPT, UR15, 0x1, UPT ;  /* 0x000000010f00788c */ /* 0x004fe4000bf45270 */
[----:B------:R-:W-:Y:S02]  /*45a0*/  UIADD3 UR41, UPT, UPT, UR21, 0x30, URZ ;  /* 0x0000003015297890 */ /* 0x000fe4000fffe0ff */
[----:B------:R-:W-:Y:S02]  /*45b0*/  UIADD3 UR33, UPT, UPT, UR21, 0x38, URZ ;  /* 0x0000003815217890 */ /* 0x000fe4000fffe0ff */
[----:B------:R-:W-:-:S02]  /*45c0*/  UIADD3 UR25, UPT, UPT, UR21, 0x40, URZ ;  /* 0x0000004015197890 */ /* 0x000fc4000fffe0ff */
[----:B------:R-:W-:Y:S02]  /*45d0*/  UPRMT UR52, UR47, 0x654, UR52 ;  /* 0x000006542f347896 */ /* 0x000fe40008000034 */
[----:B------:R-:W-:Y:S02]  /*45e0*/  USHF.R.U32.HI UR54, URZ, UR49, UR6 ;  /* 0x00000031ff367299 */ /* 0x000fe40008011606 */
[----:B---3--:R-:W-:Y:S02]  /*45f0*/  USHF.R.U32.HI UR53, URZ, UR56, UR53 ;  /* 0x00000038ff357299 */ /* 0x008fe40008011635 */
[----:B------:R-:W-:Y:S02]  /*4600*/  UISETP.NE.AND UP0, UPT, UR50, 0x1, UPT ;  /* 0x000000013200788c */ /* 0x000fe4000bf05270 */
[----:B------:R-:W-:-:S11]  /*4610*/  UISETP.NE.AND UP4, UPT, UR4, 0x1, UPT ;  /* 0x000000010400788c */ /* 0x000fd6000bf85270 */
.L_x_95:
[C---:B------:R-:W-:Y:S02]  /*4620*/  LEA R8, R10.reuse, UR21, 0x3 ;  /* 0x000000150a087c11 */ /* 0x040fe4000f8e18ff */
[----:B------:R-:W-:Y:S02]  /*4630*/  SHF.L.U32 R0, R9, 0x1f, RZ ;  /* 0x0000001f09007819 */ /* 0x000fe400000006ff */
[----:B------:R-:W-:Y:S02]  /*4640*/  LEA R4, R10, UR21, 0x4 ;  /* 0x000000150a047c11 */ /* 0x000fe4000f8e20ff */
[----:B--2---:R-:W2:Y:S02]  /*4650*/  SYNCS.PHASECHK.TRANS64.TRYWAIT P0, [R8+URZ+0x80], R0 ;  /* 0x00008000080075a7 */ /* 0x004ea400080011ff */
[----:B--2---:R-:W-:Y:S05]  /*4660*/  @!P0 BRA `(.L_x_85) ;  /* 0x0000004c00d48947 */ /* 0x004fea0003800000 */
.L_x_176:
[----:B------:R-:W3:Y:S01]  /*4670*/  LDS.128 R4, [R4+0x110] ;  /* 0x0001100004047984 */ /* 0x000ee20000000c00 */
[----:B------:R-:W-:Y:S01]  /*4680*/  UISETP.GE.AND UP0, UPT, UR45, 0x1, UPT ;  /* 0x000000012d00788c */ /* 0x000fe2000bf06270 */
[----:B------:R-:W-:Y:S01]  /*4690*/  @!PT LDS RZ, [RZ] ;  /* 0x00000000fffff984 */ /* 0x000fe20000000800 */
[----:B------:R-:W-:Y:S01]  /*46a0*/  @!PT LDS RZ, [RZ] ;  /* 0x00000000fffff984 */ /* 0x000fe20000000800 */
[----:B------:R-:W-:Y:S01]  /*46b0*/  @!PT LDS RZ, [RZ] ;  /* 0x00000000fffff984 */ /* 0x000fe20000000800 */
[----:B------:R-:W-:Y:S01]  /*46c0*/  @!PT LDS RZ, [RZ] ;  /* 0x00000000fffff984 */ /* 0x000fe20000000800 */
[----:B------:R4:W-:Y:S06]  /*46d0*/  MEMBAR.ALL.CTA ;  /* 0x0000000000007992 */ /* 0x0009ec0000008000 */
[----:B----4-:R-:W4:Y:S01]  /*46e0*/  FENCE.VIEW.ASYNC.S ;  /* 0x00000000000073c6 */ /* 0x010f220000000000 */
[----:B---3--:R-:W-:Y:S11]  /*46f0*/  LOP3.LUT P0, RZ, R6, 0x1, RZ, 0xc0, !PT ;  /* 0x0000000106ff7812 */ /* 0x008ff6000780c0ff */
[----:B------:R-:W-:Y:S02]  /*4700*/  @!UPT UIADD3 URZ, UPT, UPT, URZ, URZ, URZ ;  /* 0x000000fffffff290 */ /* 0x000fe4000fffe0ff */
[----:B----4-:R-:W-:Y:S01]  /*4710*/  VOTEU.ANY UP2, P0 ;  /* 0x0000000000ff7886 */ /* 0x010fe20000040100 */
[----:B------:R-:W-:Y:S11]  /*4720*/  PLOP3.LUT P0, PT, PT, PT, UP2, 0x80, 0x8 ;  /* 0x000000000008781c */ /* 0x000ff60003f0f028 */
[----:B------:R-:W-:Y:S02]  /*4730*/  @!UPT UIADD3 URZ, UPT, UPT, URZ, URZ, URZ ;  /* 0x000000fffffff290 */ /* 0x000fe4000fffe0ff */
[----:B--2---:R-:W-:Y:S02]  /*4740*/  @P0 SHF.R.U32.HI R0, RZ, 0x10, R5 ;  /* 0x00000010ff000819 */ /* 0x004fe40000011605 */
[----:B------:R-:W-:Y:S02]  /*4750*/  @P0 MOV R2, R4 ;  /* 0x0000000400020202 */ /* 0x000fe40000000f00 */
[----:B------:R-:W-:Y:S01]  /*4760*/  @P0 R2UR UR4, R0 ;  /* 0x00000000000402ca */ /* 0x000fe200000e0000 */
[----:B------:R-:W-:Y:S01]  /*4770*/  VIADD R0, R8, 0x90 ;  /* 0x0000009008007836 */ /* 0x000fe20000000000 */
[----:B------:R-:W-:Y:S02]  /*4780*/  @P0 LOP3.LUT R4, R5, 0xffff, RZ, 0xc0, !PT ;  /* 0x0000ffff05040812 */ /* 0x000fe400078ec0ff */
[----:B------:R-:W-:Y:S02]  /*4790*/  @P0 R2UR UR6, R2 ;  /* 0x00000000020602ca */ /* 0x000fe400000e0000 */
[----:B------:R-:W-:Y:S02]  /*47a0*/  PRMT R0, RZ, 0x654, R0 ;  /* 0x00000654ff007816 */ /* 0x000fe40000000000 */
[----:B------:R-:W-:Y:S02]  /*47b0*/  @P0 R2UR UR5, R4 ;  /* 0x00000000040502ca */ /* 0x000fe400000e0000 */
[----:B------:R2:W-:Y:S03]  /*47c0*/  SYNCS.ARRIVE.TRANS64.RED.A1T0 RZ, [R0+URZ], RZ ;  /* 0x000000ff00ff79a7 */ /* 0x0005e600081004ff */
[----:B------:R-:W-:Y:S04]  /*47d0*/  @UP2 UMOV UR29, UR4 ;  /* 0x00000004001d2c82 */ /* 0x000fe80008000000 */
[----:B------:R-:W-:Y:S04]  /*47e0*/  @UP2 UMOV UR14, UR6 ;  /* 0x00000006000e2c82 */ /* 0x000fe80008000000 */
[----:B------:R-:W-:Y:S01]  /*47f0*/  @UP2 UMOV UR13, UR5 ;  /* 0x00000005000d2c82 */ /* 0x000fe20008000000 */
[----:B------:R-:W-:Y:S05]  /*4800*/  BRA.U !UP0, `(.L_x_86) ;  /* 0x0000000108c07547 */ /* 0x000fea000b800000 */
[----:B------:R-:W-:Y:S02]  /*4810*/  UIMAD.WIDE.U32 UR16, UR13, UR51, URZ ;  /* 0x000000330d1072a5 */ /* 0x000fe4000f8e00ff */
[----:B------:R-:W-:Y:S02]  /*4820*/  UP2UR UR20, UPR, URZ, 0x4 ;  /* 0x00000004ff147883 */ /* 0x000fe40008000000 */
[----:B------:R-:W-:Y:S02]  /*4830*/  UISETP.NE.AND UP2, UPT, UR50, 0x1, UPT ;  /* 0x000000013200788c */ /* 0x000fe4000bf45270 */
[----:B------:R-:W-:Y:S02]  /*4840*/  UIMAD.WIDE.U32 UR18, UR14, UR48, URZ ;  /* 0x000000300e1272a5 */ /* 0x000fe4000f8e00ff */
[----:B------:R-:W-:Y:S02]  /*4850*/  USEL UR4, UR37, UR53, !UP2 ;  /* 0x0000003525047287 */ /* 0x000fe4000d000000 */
[----:B------:R-:W-:Y:S02]  /*4860*/  UISETP.NE.AND UP0, UPT, UR15, 0x1, UPT ;  /* 0x000000010f00788c */ /* 0x000fe4000bf05270 */
[----:B------:R-:W-:Y:S02]  /*4870*/  UP2UR UR24, UPR, URZ, 0x2 ;  /* 0x00000002ff187883 */ /* 0x000fe40008000000 */
[----:B------:R-:W-:Y:S02]  /*4880*/  UISETP.NE.AND UP1, UPT, UR45, 0x1, UPT ;  /* 0x000000012d00788c */ /* 0x000fe4000bf25270 */
[----:B-1----:R-:W-:Y:S02]  /*4890*/  UIMAD.WIDE.U32 UR8, UR4, UR22, URZ ;  /* 0x00000016040872a5 */ /* 0x002fe4000f8e00ff */
[----:B------:R-:W-:Y:S01]  /*48a0*/  USEL UR7, UR46, UR54, !UP0 ;  /* 0x000000362e077287 */ /* 0x000fe2000c000000 */
[----:B------:R-:W-:Y:S02]  /*48b0*/  UMOV UR5, UR17 ;  /* 0x0000001100057c82 */ /* 0x000fe40008000000 */
[----:B------:R-:W-:Y:S02]  /*48c0*/  USHF.R.U32.HI UR6, URZ, UR56, UR5 ;  /* 0x00000038ff067299 */ /* 0x000fe40008011605 */
[----:B------:R-:W-:Y:S02]  /*48d0*/  UIMAD.WIDE.U32 UR10, UR7, UR22, URZ ;  /* 0x00000016070a72a5 */ /* 0x000fe4000f8e00ff */
[----:B------:R-:W-:Y:S02]  /*48e0*/  USEL UR6, UR13, UR6, !UP2 ;  /* 0x000000060d067287 */ /* 0x000fe4000d000000 */
[----:B------:R-:W-:Y:S01]  /*48f0*/  UISETP.NE.AND UP2, UPT, UR20, URZ, UPT ;  /* 0x000000ff1400728c */ /* 0x000fe2000bf45270 */
[----:B------:R-:W-:Y:S02]  /*4900*/  UMOV UR5, UR19 ;  /* 0x0000001300057c82 */ /* 0x000fe40008000000 */
[----:B------:R-:W-:Y:S03]  /*4910*/  USHF.R.U32.HI UR12, URZ, UR49, UR5 ;  /* 0x00000031ff0c7299 */ /* 0x000fe60008011605 */
[----:B------:R-:W-:Y:S02]  /*4920*/  UMOV UR5, UR9 ;  /* 0x0000000900057c82 */ /* 0x000fe40008000000 */
[----:B------:R-:W-:Y:S03]  /*4930*/  @UP1 USHF.R.U32.HI UR4, URZ, UR23, UR5 ;  /* 0x00000017ff041299 */ /* 0x000fe60008011605 */
[----:B------:R-:W-:Y:S01]  /*4940*/  UMOV UR5, UR11 ;  /* 0x0000000b00057c82 */ /* 0x000fe20008000000 */
[----:B------:R-:W-:Y:S02]  /*4950*/  UIMAD UR4, UR45, UR4, URZ ;  /* 0x000000042d0472a4 */ /* 0x000fe4000f8e02ff */
[----:B------:R-:W-:Y:S02]  /*4960*/  @UP1 USHF.R.U32.HI UR7, URZ, UR23, UR5 ;  /* 0x00000017ff071299 */ /* 0x000fe40008011605 */
[----:B------:R-:W-:Y:S02]  /*4970*/  USEL UR5, UR14, UR12, !UP0 ;  /* 0x0000000c0e057287 */ /* 0x000fe4000c000000 */
[----:B------:R-:W-:Y:S02]  /*4980*/  UIMAD.WIDE.U32 UR10, UR6, UR22, URZ ;  /* 0x00000016060a72a5 */ /* 0x000fe4000f8e00ff */
[----:B------:R-:W-:Y:S02]  /*4990*/  UIMAD UR8, UR45, UR7, URZ ;  /* 0x000000072d0872a4 */ /* 0x000fe4000f8e02ff */
[----:B------:R-:W-:Y:S03]  /*49a0*/  UISETP.GE.AND UP0, UPT, UR6, UR4, UPT ;  /* 0x000000040600728c */ /* 0x000fe6000bf06270 */
[----:B------:R-:W-:Y:S01]  /*49b0*/  UMOV UR4, UR11 ;  /* 0x0000000b00047c82 */ /* 0x000fe20008000000 */
[----:B------:R-:W-:Y:S02]  /*49c0*/  UISETP.GE.OR UP0, UPT, UR5, UR8, UP0 ;  /* 0x000000080500728c */ /* 0x000fe40008706670 */
[----:B------:R-:W-:Y:S02]  /*49d0*/  USHF.R.U32.HI UR4, URZ, UR23, UR4 ;  /* 0x00000017ff047299 */ /* 0x000fe40008011604 */
[----:B------:R-:W-:Y:S02]  /*49e0*/  UIMAD.WIDE.U32 UR8, UR5, UR22, URZ ;  /* 0x00000016050872a5 */ /* 0x000fe4000f8e00ff */
[----:B------:R-:W-:Y:S04]  /*49f0*/  USEL UR10, UR6, UR4, !UP1 ;  /* 0x00000004060a7287 */ /* 0x000fe8000c800000 */
[----:B------:R-:W-:Y:S01]  /*4a00*/  UIADD3 UR11, UPT, UPT, -UR10, URZ, URZ ;  /* 0x000000ff0a0b7290 */ /* 0x000fe2000fffe1ff */
[----:B------:R-:W-:Y:S02]  /*4a10*/  @!UP0 UMOV UR4, UR9 ;  /* 0x0000000900048c82 */ /* 0x000fe40008000000 */
[----:B------:R-:W-:Y:S02]  /*4a20*/  @!UP0 USHF.R.U32.HI UR4, URZ, UR23, UR4 ;  /* 0x00000017ff048299 */ /* 0x000fe40008011604 */
[----:B------:R-:W-:Y:S02]  /*4a30*/  UIMAD UR8, UR45, UR11, UR6 ;  /* 0x0000000b2d0872a4 */ /* 0x000fe4000f8e0206 */
[----:B------:R-:W-:Y:S02]  /*4a40*/  @!UP0 USEL UR4, UR5, UR4, !UP1 ;  /* 0x0000000405048287 */ /* 0x000fe4000c800000 */
[----:B------:R-:W-:Y:S02]  /*4a50*/  UISETP.NE.AND UP1, UPT, UR24, URZ, UPT ;  /* 0x000000ff1800728c */ /* 0x000fe4000bf25270 */
[----:B------:R-:W-:Y:S02]  /*4a60*/  @!UP0 UIMAD UR7, UR7, UR8, UR4 ;  /* 0x00000008070782a4 */ /* 0x000fe4000f8e0204 */
[----:B------:R-:W-:Y:S02]  /*4a70*/  @!UP0 UIADD3 UR9, UPT, UPT, UR10, -UR4, URZ ;  /* 0x800000040a098290 */ /* 0x000fe4000fffe0ff */
[----:B------:R-:W-:Y:S02]  /*4a80*/  UIADD3 UR8, UPT, UPT, -UR6, URZ, URZ ;  /* 0x000000ff06087290 */ /* 0x000fe4000fffe1ff */
[----:B------:R-:W-:Y:S02]  /*4a90*/  UIADD3 UR4, UPT, UPT, -UR5, URZ, URZ ;  /* 0x000000ff05047290 */ /* 0x000fe4000fffe1ff */
[----:B------:R-:W-:Y:S03]  /*4aa0*/  @!UP0 UIMAD UR6, UR9, UR45, UR5 ;  /* 0x0000002d090682a4 */ /* 0x000fe6000f8e0205 */
[----:B------:R-:W-:Y:S01]  /*4ab0*/  @!UP0 UMOV UR5, UR7 ;  /* 0x0000000700058c82 */ /* 0x000fe20008000000 */
[----:B------:R-:W-:Y:S02]  /*4ac0*/  UIMAD UR7, UR15, UR4, UR14 ;  /* 0x000000040f0772a4 */ /* 0x000fe4000f8e020e */
[----:B------:R-:W-:Y:S02]  /*4ad0*/  UIMAD UR4, UR50, UR8, UR13 ;  /* 0x00000008320472a4 */ /* 0x000fe4000f8e020d */
[----:B------:R-:W-:Y:S02]  /*4ae0*/  UIMAD UR14, UR5, UR15, UR7 ;  /* 0x0000000f050e72a4 */ /* 0x000fe4000f8e0207 */
[----:B------:R-:W-:Y:S11]  /*4af0*/  UIMAD UR13, UR6, UR50, UR4 ;  /* 0x00000032060d72a4 */ /* 0x000ff6000f8e0204 */
[----:B------:R-:W-:Y:S01]  /*4b00*/  @!UPT UIADD3 URZ, UPT, UPT, URZ, URZ, URZ ;  /* 0x000000fffffff290 */ /* 0x000fe2000fffe0ff */
.L_x_86:
[----:B------:R-:W3:Y:S01]  /*4b10*/  @!UP4 LDCU.128 UR8, c[0x0][0xb10] ;  /* 0x00016200ff08c7ac */ /* 0x000ee20008000c00 */
[----:B------:R-:W-:Y:S02]  /*4b20*/  ISETP.NE.U32.AND P0, PT, RZ, UR38, PT ;  /* 0x00000026ff007c0c */ /* 0x000fe4000bf05070 */
[----:B------:R-:W-:Y:S02]  /*4b30*/  SHF.L.U32 R4, R11, 0x1f, RZ ;  /* 0x0000001f0b047819 */ /* 0x000fe400000006ff */
[----:B------:R-:W-:Y:S01]  /*4b40*/  ISETP.NE.AND.EX P0, PT, RZ, UR39, PT, P0 ;  /* 0x00000027ff007c0c */ /* 0x000fe2000bf05300 */
[----:B------:R-:W4:Y:S01]  /*4b50*/  @!UP4 LDCU UR5, c[0x0][0xb0c] ;  /* 0x00016180ff05c7ac */ /* 0x000f220008000800 */
[----:B------:R-:W-:Y:S02]  /*4b60*/  USHF.L.U32 UR42, UR30, 0x7, URZ ;  /* 0x000000071e2a7899 */ /* 0x000fe400080006ff */
[----:B------:R-:W-:Y:S02]  /*4b70*/  USHF.L.U32 UR43, UR31, 0x6, URZ ;  /* 0x000000061f2b7899 */ /* 0x000fe400080006ff */
[----:B---3--:R-:W-:Y:S07]  /*4b80*/  UIMAD.WIDE.U32 UR6, UR14, UR8, URZ ;  /* 0x000000080e0672a5 */ /* 0x008fee000f8e00ff */
[----:B------:R-:W-:Y:S01]  /*4b90*/  @!UP4 UMOV UR4, UR7 ;  /* 0x000000070004cc82 */ /* 0x000fe20008000000 */
[----:B----4-:R-:W-:Y:S02]  /*4ba0*/  @!UP4 UISETP.NE.AND UP0, UPT, UR5, 0x1, UPT ;  /* 0x000000010500c88c */ /* 0x010fe4000bf05270 */
[----:B------:R-:W-:Y:S02]  /*4bb0*/  @!UP4 USHF.R.U32.HI UR4, URZ, UR9, UR4 ;  /* 0x00000009ff04c299 */ /* 0x000fe40008011604 */
[----:B------:R-:W-:Y:S02]  /*4bc0*/  UIMAD.WIDE.U32 UR6, UR13, UR11, URZ ;  /* 0x0000000b0d0672a5 */ /* 0x000fe4000f8e00ff */
[----:B------:R-:W-:Y:S02]  /*4bd0*/  @!UP4 USEL UR8, UR14, UR4, !UP0 ;  /* 0x000000040e08c287 */ /* 0x000fe4000c000000 */
[----:B------:R-:W-:Y:S03]  /*4be0*/  @!UP4 UISETP.NE.AND UP0, UPT, UR10, 0x1, UPT ;  /* 0x000000010a00c88c */ /* 0x000fe6000bf05270 */
[----:B------:R-:W-:Y:S02]  /*4bf0*/  @!UP4 UMOV UR6, UR7 ;  /* 0x000000070006cc82 */ /* 0x000fe40008000000 */
[----:B------:R-:W3:Y:S02]  /*4c00*/  @!UP4 LDCU UR4, c[0x0][0xb20] ;  /* 0x00016400ff04c7ac */ /* 0x000ee40008000800 */
[----:B---3--:R-:W-:Y:S04]  /*4c10*/  @!UP4 USHF.R.U32.HI UR6, URZ, UR4, UR6 ;  /* 0x00000004ff06c299 */ /* 0x008fe80008011606 */
[----:B------:R-:W-:Y:S04]  /*4c20*/  @!UP4 USEL UR6, UR13, UR6, !UP0 ;  /* 0x000000060d06c287 */ /* 0x000fe8000c000000 */
[----:B------:R-:W-:Y:S02]  /*4c30*/  @!UP4 UIADD3 UR4, UPT, UPT, -UR8, UR6, URZ ;  /* 0x000000060804c290 */ /* 0x000fe4000fffe1ff */
[----:B------:R-:W-:Y:S02]  /*4c40*/  @!UP4 UIADD3 UR6, UPT, UPT, UR8, -UR6, URZ ;  /* 0x800000060806c290 */ /* 0x000fe4000fffe0ff */
[----:B------:R-:W-:Y:S02]  /*4c50*/  @!UP4 UIMAD UR14, UR4, UR5, UR14 ;  /* 0x00000005040ec2a4 */ /* 0x000fe4000f8e020e */
[----:B------:R-:W-:Y:S01]  /*4c60*/  @!UP4 UIMAD UR13, UR6, UR10, UR13 ;  /* 0x0000000a060dc2a4 */ /* 0x000fe2000f8e020d */
[----:B------:R-:W-:Y:S11]  /*4c70*/  BRA.U UP3, `(.L_x_87) ;  /* 0x0000000103107547 */ /* 0x000ff6000b800000 */
[----:B------:R-:W-:Y:S04]  /*4c80*/  MOV R2, UR55 ;  /* 0x0000003700027c02 */ /* 0x000fe80008000f00 */
[----:B------:R-:W-:Y:S04]  /*4c90*/  SHF.L.U32 R2, R2, 0x1f, RZ ;  /* 0x0000001f02027819 */ /* 0x000fe800000006ff */
[----:B------:R-:W3:Y:S02]  /*4ca0*/  SYNCS.PHASECHK.TRANS64.TRYWAIT P1, [UR21+0x78], R2 ;  /* 0x00007802ff0075a7 */ /* 0x000ee40008021115 */
[----:B---3--:R-:W-:Y:S05]  /*4cb0*/  @!P1 BRA `(.L_x_88) ;  /* 0x0000004800549947 */ /* 0x008fea0003800000 */
.L_x_87:
[----:B------:R-:W-:Y:S05]  /*4cc0*/  BRA.U !UP5, `(.L_x_89) ;  /* 0x000000010d387547 */ /* 0x000fea000b800000 */
[----:B------:R-:W-:Y:S01]  /*4cd0*/  UPLOP3.LUT UP1, UPT, UPT, UPT, UP6, 0x80, 0x8 ;  /* 0x000000000008789c */ /* 0x000fe20003f2f060 */
[----:B--2---:R-:W-:Y:S01]  /*4ce0*/  HFMA2 R0, -RZ, RZ, 0, 5.9604644775390625e-08 ;  /* 0x00000001ff007431 */ /* 0x004fe200000001ff */
[----:B------:R-:W2:Y:S01]  /*4cf0*/  LDCU.64 UR8, c[0x0][0x358] ;  /* 0x00006b00ff0877ac */ /* 0x000ea20008000a00 */
[----:B------:R-:W-:Y:S03]  /*4d00*/  IMAD.MOV.U32 R46, RZ, RZ, 0x1 ;  /* 0x00000001ff2e7424 */ /* 0x000fe600078e00ff */
[----:B------:R-:W-:Y:S05]  /*4d10*/  PLOP3.LUT P1, PT, PT, PT, UP1, 0x80, 0x8 ;  /* 0x000000000008781c */ /* 0x000fea0003f2f018 */
[----:B------:R-:W3:Y:S01]  /*4d20*/  @UP1 LDCU.64 UR4, c[0x0][0x888] ;  /* 0x00011100ff0417ac */ /* 0x000ee20008000a00 */
[----:B------:R-:W-:Y:S07]  /*4d30*/  @UP1 UIMAD UR6, UR36, UR38, URZ ;  /* 0x00000026240612a4 */ /* 0x000fee000f8e02ff */
[----:B------:R-:W-:Y:S01]  /*4d40*/  @!P1 PRMT R46, R0, 0x7610, R46 ;  /* 0x00007610002e9816 */ /* 0x000fe2000000002e */
[----:B---3--:R-:W-:Y:S06]  /*4d50*/  @UP1 UIMAD.WIDE UR4, UR6, 0x4, UR4 ;  /* 0x00000004060418a5 */ /* 0x008fec000f8e0204 */
[----:B------:R-:W-:Y:S01]  /*4d60*/  IMAD.U32 R6, RZ, RZ, UR4 ;  /* 0x00000004ff067e24 */ /* 0x000fe2000f8e00ff */
[----:B------:R-:W-:Y:S04]  /*4d70*/  MOV R7, UR5 ;  /* 0x0000000500077c02 */ /* 0x000fe80008000f00 */
[----:B------:R-:W3:Y:S01]  /*4d80*/  @!UP1 LDCU UR4, c[0x0][0x880] ;  /* 0x00011000ff0497ac */ /* 0x000ee20008000800 */
[----:B--2--5:R4:W5:Y:S02]  /*4d90*/  @P1 LDG.E R27, desc[UR8][R6.64] ;  /* 0x00000008061b1981 */ /* 0x024964000c1e1900 */
[----:B---34-:R-:W-:Y:S07]  /*4da0*/  @!P1 IMAD.U32 R27, RZ, RZ, UR4 ;  /* 0x00000004ff1b9e24 */ /* 0x018fee000f8e00ff */
.L_x_89:
[----:B-----5:R-:W-:Y:S01]  /*4db0*/  @!P0 FSETP.EQ.AND P2, PT, R27, RZ, PT ;  /* 0x000000ff1b00820b */ /* 0x020fe20003f42000 */
[----:B------:R-:W-:Y:S01]  /*4dc0*/  @!UPT UIADD3 URZ, UPT, UPT, URZ, URZ, URZ ;  /* 0x000000fffffff290 */ /* 0x000fe2000fffe0ff */
[----:B------:R-:W-:Y:S11]  /*4dd0*/  @!P0 BRA `(.L_x_90) ;  /* 0x0000000000148947 */ /* 0x000ff60003800000 */
[----:B------:R-:W-:Y:S02]  /*4de0*/  LOP3.LUT P0, RZ, R46, 0xff, RZ, 0xc0, !PT ;  /* 0x000000ff2eff7812 */ /* 0x000fe4000780c0ff */
[----:B------:R-:W-:Y:S04]  /*4df0*/  PLOP3.LUT P2, PT, PT, PT, UP1, 0x80, 0x8 ;  /* 0x000000000008781c */ /* 0x000fe80003f4f018 */
[----:B------:R-:W-:Y:S07]  /*4e00*/  PLOP3.LUT P2, PT, P2, PT, PT, 0x8, 0x80 ;  /* 0x000000000080781c */ /* 0x000fee000174e170 */
[----:B------:R-:W-:Y:S11]  /*4e10*/  @P0 FSETP.EQ.AND P2, PT, R27, RZ, PT ;  /* 0x000000ff1b00020b */ /* 0x000ff60003f42000 */
[----:B------:R-:W-:Y:S02]  /*4e20*/  @!UPT UIADD3 URZ, UPT, UPT, URZ, URZ, URZ ;  /* 0x000000fffffff290 */ /* 0x000fe4000fffe0ff */
.L_x_90:
[----:B------:R-:W3:Y:S01]  /*4e30*/  SYNCS.PHASECHK.TRANS64.TRYWAIT P0, [UR21+0x50], R4 ;  /* 0x00005004ff0075a7 */ /* 0x000ee20008001115 */
[----:B------:R-:W-:Y:S04]  /*4e40*/  ELECT P1, URZ, PT ;  /* 0x0000000000ff782f */ /* 0x000fe80003820000 */
[----:B------:R-:W-:Y:S01]  /*4e50*/  PLOP3.LUT P1, PT, P2, P1, PT, 0xf2, 0x2f ;  /* 0x00000000002f781c */ /* 0x000fe20001723e72 */
[----:B------:R-:W-:Y:S01]  /*4e60*/  @!UPT UIADD3 URZ, UPT, UPT, URZ, URZ, URZ ;  /* 0x000000fffffff290 */ /* 0x000fe2000fffe0ff */
[----:B---3--:R-:W-:Y:S11]  /*4e70*/  @!P0 BRA `(.L_x_91) ;  /* 0x0000004400fc8947 */ /* 0x008ff60003800000 */
.L_x_179:
[----:B--2---:R-:W-:Y:S01]  /*4e80*/  @!P1 IADD3 R2, P0, PT, R12, 0x580, RZ ;  /* 0x000005800c029810 */ /* 0x004fe20007f1e0ff */
[----:B------:R-:W-:Y:S01]  /*4e90*/  VOTEU.ALL UP0, P1 ;  /* 0x0000000000ff7886 */ /* 0x000fe20000800000 */
[----:B------:R-:W-:Y:S01]  /*4ea0*/  UMOV UR6, 0x0 ;  /* 0x0000000000067882 */ /* 0x000fe20000000000 */
[----:B------:R-:W-:Y:S01]  /*4eb0*/  UMOV UR7, 0x10000000 ;  /* 0x1000000000077882 */ /* 0x000fe20000000000 */
[----:B------:R-:W-:Y:S01]  /*4ec0*/  @!P1 R2UR UR5, R2 ;  /* 0x00000000020592ca */ /* 0x000fe200000e0000 */
[----:B------:R-:W-:Y:S01]  /*4ed0*/  @!P1 IMAD.X R0, RZ, RZ, R13, P0 ;  /* 0x000000ffff009224 */ /* 0x000fe200000e060d */
[----:B------:R-:W-:Y:S02]  /*4ee0*/  @!UP0 UIADD3 UR40, UPT, UPT, UR21, 0x200, URZ ;  /* 0x0000020015288890 */ /* 0x000fe4000fffe0ff */
[----:B------:R-:W-:Y:S02]  /*4ef0*/  @!UP0 UIADD3 UR10, UPT, UPT, UR42, 0x40, URZ ;  /* 0x000000402a0a8890 */ /* 0x000fe4000fffe0ff */
[----:B------:R-:W-:Y:S01]  /*4f00*/  @!P1 R2UR UR4, R0 ;  /* 0x00000000000492ca */ /* 0x000fe200000e0000 */
[----:B------:R-:W-:Y:S01]  /*4f10*/  @!UP0 UIADD3 UR8, UPT, UPT, UR21, 0xa00, URZ ;  /* 0x00000a0015088890 */ /* 0x000fe2000fffe0ff */
[----:B------:R-:W-:Y:S01]  /*4f20*/  @!P1 IMAD.MOV.U32 R0, RZ, RZ, 0x1000 ;  /* 0x00001000ff009424 */ /* 0x000fe200078e00ff */
[----:B------:R-:W-:Y:S01]  /*4f30*/  VOTEU.ALL UP0, P1 ;  /* 0x0000000000ff7886 */ /* 0x000fe20000800000 */
[----:B------:R-:W-:Y:S01]  /*4f40*/  UMOV UR44, UR36 ;  /* 0x00000024002c7c82 */ /* 0x000fe20008000000 */
[----:B------:R-:W-:Y:S01]  /*4f50*/  UMOV UR9, UR41 ;  /* 0x0000002900097c82 */ /* 0x000fe20008000000 */
[----:B------:R-:W-:Y:S01]  /*4f60*/  UMOV UR11, UR43 ;  /* 0x0000002b000b7c82 */ /* 0x000fe20008000000 */
[----:B------:R-:W-:Y:S01]  /*4f70*/  IMAD.U32 R6, RZ, RZ, UR5 ;  /* 0x00000005ff067e24 */ /* 0x000fe2000f8e00ff */
[----:B------:R-:W-:Y:S05]  /*4f80*/  UMOV UR12, UR36 ;  /* 0x00000024000c7c82 */ /* 0x000fea0008000000 */
[----:B------:R-:W-:Y:S01]  /*4f90*/  IMAD.U32 R7, RZ, RZ, UR4 ;  /* 0x00000004ff077e24 */ /* 0x000fe2000f8e00ff */
[----:B------:R-:W-:Y:S04]  /*4fa0*/  @!P1 R2UR UR4, R6 ;  /* 0x00000000060492ca */ /* 0x000fe800000e0000 */
[----:B------:R-:W-:Y:S11]  /*4fb0*/  @!P1 R2UR UR5, R7 ;  /* 0x00000000070592ca */ /* 0x000ff600000e0000 */
[----:B------:R-:W-:Y:S02]  /*4fc0*/  @!UPT UIADD3 URZ, UPT, UPT, URZ, URZ, URZ ;  /* 0x000000fffffff290 */ /* 0x000fe4000fffe0ff */
[----:B------:R-:W-:Y:S01]  /*4fd0*/  @!UP0 UTMALDG.3D [UR40], [UR4], desc[UR6] ;  /* 0x00000628040085b4 */ /* 0x000fe20008011000 */
[----:B------:R-:W-:Y:S05]  /*4fe0*/  VOTEU.ALL UP0, P1 ;  /* 0x0000000000ff7886 */ /* 0x000fea0000800000 */
[----:B------:R2:W-:Y:S01]  /*4ff0*/  @!UP0 UTMALDG.3D [UR8], [UR4], desc[UR6] ;  /* 0x00000608040085b4 */ /* 0x0005e20008011000 */
[----:B------:R3:W-:Y:S01]  /*5000*/  @!P1 SYNCS.ARRIVE.TRANS64.RED.A0TR RZ, [UR21+0x30], R0 ;  /* 0x00003000ffff99a7 */ /* 0x0007e20008300415 */
[----:B--2---:R-:W-:Y:S09]  /*5010*/  UPRMT UR4, UR47, 0x654, UR41 ;  /* 0x000006542f047896 */ /* 0x004ff20008000029 */
[----:B------:R-:W-:Y:S01]  /*5020*/  SYNCS.ARRIVE.TRANS64.RED.A1T0 RZ, [UR4], RZ ;  /* 0x000000ffffff79a7 */ /* 0x000fe20008100404 */
[----:B------:R-:W2:Y:S02]  /*5030*/  SYNCS.PHASECHK.TRANS64.TRYWAIT P0, [UR21+0x58], R4 ;  /* 0x00005804ff0075a7 */ /* 0x000ea40008001115 */
[----:B--23--:R-:W-:Y:S05]  /*5040*/  @!P0 BRA `(.L_x_92) ;  /* 0x0000004400a08947 */ /* 0x00cfea0003800000 */
.L_x_181:
[----:B------:R-:W-:Y:S01]  /*5050*/  @!P1 IADD3 R2, P0, PT, R12, 0x580, RZ ;  /* 0x000005800c029810 */ /* 0x000fe20007f1e0ff */
[----:B------:R-:W-:Y:S01]  /*5060*/  VOTEU.ALL UP0, P1 ;  /* 0x0000000000ff7886 */ /* 0x000fe20000800000 */
[----:B------:R-:W-:Y:S01]  /*5070*/  UMOV UR6, 0x0 ;  /* 0x0000000000067882 */ /* 0x000fe20000000000 */
[----:B------:R-:W-:Y:S01]  /*5080*/  UMOV UR7, 0x10000000 ;  /* 0x1000000000077882 */ /* 0x000fe20000000000 */
[----:B------:R-:W-:Y:S01]  /*5090*/  @!P1 R2UR UR5, R2 ;  /* 0x00000000020592ca */ /* 0x000fe200000e0000 */
[----:B--2---:R-:W-:Y:S01]  /*50a0*/  @!P1 IMAD.X R0, RZ, RZ, R13, P0 ;  /* 0x000000ffff009224 */ /* 0x004fe200000e060d */
[----:B------:R-:W-:Y:S02]  /*50b0*/  @!UP0 UIADD3 UR34, UPT, UPT, UR42, 0x10, URZ ;  /* 0x000000102a228890 */ /* 0x000fe4000fffe0ff */
[----:B------:R-:W-:Y:S02]  /*50c0*/  @!UP0 UIADD3 UR32, UPT, UPT, UR21, 0x1200, URZ ;  /* 0x0000120015208890 */ /* 0x000fe4000fffe0ff */
[----:B------:R-:W-:Y:S01]  /*50d0*/  @!P1 R2UR UR4, R0 ;  /* 0x00000000000492ca */ /* 0x000fe200000e0000 */
[----:B------:R-:W-:Y:S01]  /*50e0*/  @!UP0 UIADD3 UR10, UPT, UPT, UR42, 0x50, URZ ;  /* 0x000000502a0a8890 */ /* 0x000fe2000fffe0ff */
[----:B------:R-:W-:Y:S01]  /*50f0*/  @!P1 IMAD.MOV.U32 R0, RZ, RZ, 0x1000 ;  /* 0x00001000ff009424 */ /* 0x000fe200078e00ff */
[----:B------:R-:W-:Y:S01]  /*5100*/  @!UP0 UIADD3 UR8, UPT, UPT, UR21, 0x1a00, URZ ;  /* 0x00001a0015088890 */ /* 0x000fe2000fffe0ff */
[----:B------:R-:W-:Y:S01]  /*5110*/  VOTEU.ALL UP0, P1 ;  /* 0x0000000000ff7886 */ /* 0x000fe20000800000 */
[----:B------:R-:W-:Y:S02]  /*5120*/  UMOV UR35, UR43 ;  /* 0x0000002b00237c82 */ /* 0x000fe40008000000 */
[----:B------:R-:W-:Y:S01]  /*5130*/  IMAD.U32 R6, RZ, RZ, UR5 ;  /* 0x00000005ff067e24 */ /* 0x000fe2000f8e00ff */
[----:B------:R-:W-:Y:S01]  /*5140*/  UMOV UR9, UR33 ;  /* 0x0000002100097c82 */ /* 0x000fe20008000000 */
[----:B------:R-:W-:Y:S01]  /*5150*/  UMOV UR11, UR43 ;  /* 0x0000002b000b7c82 */ /* 0x000fe20008000000 */
[----:B------:R-:W-:Y:S03]  /*5160*/  UMOV UR12, UR36 ;  /* 0x00000024000c7c82 */ /* 0x000fe60008000000 */
        /* <DEDUP_REMOVED lines=12> */
.L_x_183:
[----:B------:R-:W-:Y:S01]  /*5230*/  @!P1 IADD3 R2, P0, PT, R12, 0x580, RZ ;  /* 0x000005800c029810 */ /* 0x000fe20007f1e0ff */
[----:B------:R-:W-:Y:S01]  /*5240*/  VOTEU.ALL UP0, P1 ;  /* 0x0000000000ff7886 */ /* 0x000fe20000800000 */
[----:B------:R-:W-:Y:S01]  /*5250*/  UMOV UR6, 0x0 ;  /* 0x0000000000067882 */ /* 0x000fe20000000000 */
[----:B------:R-:W-:Y:S01]  /*5260*/  UMOV UR7, 0x10000000 ;  /* 0x1000000000077882 */ /* 0x000fe20000000000 */
[----:B------:R-:W-:Y:S01]  /*5270*/  @!P1 R2UR UR5, R2 ;  /* 0x00000000020592ca */ /* 0x000fe200000e0000 */
[----:B--2---:R-:W-:Y:S01]  /*5280*/  @!P1 IMAD.X R0, RZ, RZ, R13, P0 ;  /* 0x000000ffff009224 */ /* 0x004fe200000e060d */
[----:B------:R-:W-:Y:S01]  /*5290*/  @!UP0 UIADD3 UR26, UPT, UPT, UR42, 0x20, URZ ;  /* 0x000000202a1a8890 */ /* 0x000fe2000fffe0ff */
[----:B------:R-:W-:Y:S01]  /*52a0*/  VIADD R10, R10, 0x1 ;  /* 0x000000010a0a7836 */ /* 0x000fe20000000000 */
        /* <DEDUP_REMOVED lines=10> */
[----:B------:R-:W-:Y:S01]  /*5350*/  UMOV UR11, UR43 ;  /* 0x0000002b000b7c82 */ /* 0x000fe20008000000 */
[----:B------:R-:W-:Y:S02]  /*5360*/  UMOV UR12, UR36 ;  /* 0x00000024000c7c82 */ /* 0x000fe40008000000 */
        /* <DEDUP_REMOVED lines=12> */
.L_x_185:
[----:B------:R-:W-:Y:S01]  /*5430*/  UIADD3 UR31, UPT, UPT, UR14, UR63, URZ ;  /* 0x0000003f0e1f7290 */ /* 0x000fe2000fffe0ff */
[----:B------:R-:W-:Y:S01]  /*5440*/  @!P1 IADD3 R2, P0, PT, R12, 0x580, RZ ;  /* 0x000005800c029810 */ /* 0x000fe20007f1e0ff */
[----:B------:R-:W-:Y:S01]  /*5450*/  UPLOP3.LUT UP3, UPT, UPT, UPT, UPT, 0x80, 0x8 ;  /* 0x000000000008789c */ /* 0x000fe20003f6f070 */
[----:B------:R-:W-:Y:S01]  /*5460*/  R2UR UR24, R50 ;  /* 0x00000000321872ca */ /* 0x000fe200000e0000 */
[----:B------:R-:W-:Y:S01]  /*5470*/  VOTEU.ALL UP0, P1 ;  /* 0x0000000000ff7886 */ /* 0x000fe20000800000 */
[----:B------:R-:W-:Y:S01]  /*5480*/  @!P1 R2UR UR5, R2 ;  /* 0x00000000020592ca */ /* 0x000fe200000e0000 */
[----:B--2---:R-:W-:Y:S01]  /*5490*/  @!P1 IMAD.X R0, RZ, RZ, R13, P0 ;  /* 0x000000ffff009224 */ /* 0x004fe200000e060d */
[----:B------:R-:W-:Y:S01]  /*54a0*/  UMOV UR6, 0x0 ;  /* 0x0000000000067882 */ /* 0x000fe20000000000 */
[----:B------:R-:W-:Y:S01]  /*54b0*/  UMOV UR7, 0x10000000 ;  /* 0x1000000000077882 */ /* 0x000fe20000000000 */
[----:B------:R-:W-:Y:S01]  /*54c0*/  @!UP0 UIADD3 UR18, UPT, UPT, UR42, 0x30, URZ ;  /* 0x000000302a128890 */ /* 0x000fe2000fffe0ff */
[----:B------:R-:W-:Y:S01]  /*54d0*/  ISETP.NE.AND P0, PT, R10, 0x2, PT ;  /* 0x000000020a00780c */ /* 0x000fe20003f05270 */
[----:B------:R-:W-:Y:S01]  /*54e0*/  @!UP0 UIADD3 UR16, UPT, UPT, UR21, 0x3200, URZ ;  /* 0x0000320015108890 */ /* 0x000fe2000fffe0ff */
[----:B------:R-:W-:Y:S01]  /*54f0*/  @!P1 R2UR UR4, R0 ;  /* 0x00000000000492ca */ /* 0x000fe200000e0000 */
[----:B------:R-:W-:Y:S01]  /*5500*/  @!UP0 UIADD3 UR17, UPT, UPT, UR21, 0x48, URZ ;  /* 0x0000004815118890 */ /* 0x000fe2000fffe0ff */
[----:B------:R-:W-:Y:S01]  /*5510*/  SEL R0, RZ, 0x1, P0 ;  /* 0x00000001ff007807 */ /* 0x000fe20000000000 */
[----:B------:R-:W-:Y:S01]  /*5520*/  @!UP0 UIADD3 UR10, UPT, UPT, UR42, 0x70, URZ ;  /* 0x000000702a0a8890 */ /* 0x000fe2000fffe0ff */
[----:B------:R-:W-:Y:S01]  /*5530*/  LOP3.LUT R11, R11, 0x1, RZ, 0x3c, !PT ;  /* 0x000000010b0b7812 */ /* 0x000fe200078e3cff */
[----:B------:R-:W-:Y:S01]  /*5540*/  @!UP0 UIADD3 UR8, UPT, UPT, UR21, 0x3a00, URZ ;  /* 0x00003a0015088890 */ /* 0x000fe2000fffe0ff */
[----:B------:R-:W-:Y:S01]  /*5550*/  IMAD.U32 R4, RZ, RZ, UR5 ;  /* 0x00000005ff047e24 */ /* 0x000fe2000f8e00ff */
[----:B------:R-:W-:Y:S01]  /*5560*/  VOTEU.ALL UP0, P1 ;  /* 0x0000000000ff7886 */ /* 0x000fe20000800000 */
[----:B------:R-:W-:Y:S01]  /*5570*/  UMOV UR19, UR43 ;  /* 0x0000002b00137c82 */ /* 0x000fe20008000000 */
[----:B------:R-:W-:Y:S01]  /*5580*/  UMOV UR20, UR36 ;  /* 0x0000002400147c82 */ /* 0x000fe20008000000 */
[----:B------:R-:W-:Y:S01]  /*5590*/  UMOV UR11, UR43 ;  /* 0x0000002b000b7c82 */ /* 0x000fe20008000000 */
[----:B------:R-:W-:Y:S01]  /*55a0*/  UMOV UR12, UR36 ;  /* 0x00000024000c7c82 */ /* 0x000fe20008000000 */
[----:B------:R-:W-:Y:S01]  /*55b0*/  UMOV UR9, UR17 ;  /* 0x0000001100097c82 */ /* 0x000fe20008000000 */
[----:B------:R-:W-:Y:S01]  /*55c0*/  IMAD.U32 R5, RZ, RZ, UR4 ;  /* 0x00000004ff057e24 */ /* 0x000fe2000f8e00ff */
[----:B------:R-:W-:Y:S01]  /*55d0*/  @!P1 R2UR UR4, R4 ;  /* 0x00000000040492ca */ /* 0x000fe200000e0000 */
[----:B------:R-:W-:Y:S01]  /*55e0*/  UIADD3 UR30, UPT, UPT, UR13, UR24, URZ ;  /* 0x000000180d1e7290 */ /* 0x000fe2000fffe0ff */
[----:B------:R-:W-:Y:S01]  /*55f0*/  LOP3.LUT R9, R9, R0, RZ, 0x3c, !PT ;  /* 0x0000000009097212 */ /* 0x000fe200078e3cff */
[----:B------:R-:W-:Y:S01]  /*5600*/  UMOV UR36, UR29 ;  /* 0x0000001d00247c82 */ /* 0x000fe20008000000 */
[----:B------:R-:W-:Y:S02]  /*5610*/  @!P1 R2UR UR5, R5 ;  /* 0x00000000050592ca */ /* 0x000fe400000e0000 */
[----:B------:R-:W-:Y:S11]  /*5620*/  SEL R10, R10, RZ, P0 ;  /* 0x000000ff0a0a7207 */ /* 0x000ff60000000000 */
[----:B------:R2:W-:Y:S01]  /*5630*/  @!UP0 UTMALDG.3D [UR16], [UR4], desc[UR6] ;  /* 0x00000610040085b4 */ /* 0x0005e20008011000 */
[----:B------:R-:W-:Y:S05]  /*5640*/  VOTEU.ALL UP0, P1 ;  /* 0x0000000000ff7886 */ /* 0x000fea0000800000 */
[----:B------:R2:W-:Y:S01]  /*5650*/  @!UP0 UTMALDG.3D [UR8], [UR4], desc[UR6] ;  /* 0x00000608040085b4 */ /* 0x0005e20008011000 */
[----:B------:R2:W-:Y:S01]  /*5660*/  @!P1 SYNCS.ARRIVE.TRANS64.RED.A0TR RZ, [UR21+0x48], R3 ;  /* 0x00004803ffff99a7 */ /* 0x0005e20008300415 */
[----:B------:R-:W-:Y:S01]  /*5670*/  SYNCS.ARRIVE.TRANS64.RED.A1T0 RZ, [UR52], RZ ;  /* 0x000000ffffff79a7 */ /* 0x000fe20008100434 */
[----:B------:R-:W-:Y:S05]  /*5680*/  BRA.U UP2, `(.L_x_95) ;  /* 0xffffffed02e47547 */ /* 0x000fea000b83ffff */
[----:B------:R-:W-:-:S04]  /*5690*/  SHF.L.U32 R2, R11, 0x1f, RZ ;  /* 0x0000001f0b027819 */ /* 0x000fc800000006ff */
[----:B------:R-:W3:Y:S02]  /*56a0*/  SYNCS.PHASECHK.TRANS64.TRYWAIT P0, [UR21+0x50], R2 ;  /* 0x00005002ff0075a7 */ /* 0x000ee40008001115 */
[----:B---3--:R-:W-:Y:S05]  /*56b0*/  @!P0 BRA `(.L_x_96) ;  /* 0x00000040004c8947 */ /* 0x008fea0003800000 */
.L_x_187:
[----:B------:R-:W4:Y:S02]  /*56c0*/  SYNCS.PHASECHK.TRANS64.TRYWAIT P0, [UR21+0x58], R2 ;  /* 0x00005802ff0075a7 */ /* 0x000f240008001115 */
[----:B----4-:R-:W-:Y:S05]  /*56d0*/  @!P0 BRA `(.L_x_97) ;  /* 0x00000040005c8947 */ /* 0x010fea0003800000 */
.L_x_189:
[----:B------:R-:W4:Y:S02]  /*56e0*/  SYNCS.PHASECHK.TRANS64.TRYWAIT P0, [UR21+0x60], R2 ;  /* 0x00006002ff0075a7 */ /* 0x000f240008001115 */
[----:B----4-:R-:W-:Y:S05]  /*56f0*/  @!P0 BRA `(.L_x_98) ;  /* 0x00000040006c8947 */ /* 0x010fea0003800000 */
.L_x_191:
[----:B---3--:R-:W-:-:S07]  /*5700*/  MOV R0, UR21 ;  /* 0x0000001500007c02 */ /* 0x008fce0008000f00 */
.L_x_99:
[----:B---3--:R-:W-:-:S04]  /*5710*/  SHF.L.U32 R2, R11, 0x1f, RZ ;  /* 0x0000001f0b027819 */ /* 0x008fc800000006ff */
[----:B------:R3:W4:Y:S03]  /*5720*/  SYNCS.PHASECHK.TRANS64.TRYWAIT P0, [R0+URZ+0x68], R2 ;  /* 0x00006802000075a7 */ /* 0x00072600080011ff */
[----:B----4-:R-:W-:Y:S05]  /*5730*/  @!P0 NANOSLEEP.SYNCS 0x989680 ;  /* 0x009896800000895d */ /* 0x010fea0003900000 */
[----:B------:R-:W4:Y:S02]  /*5740*/  @!P0 SYNCS.PHASECHK.TRANS64 P0, [R0+URZ+0x68], R2 ;  /* 0x00006802000085a7 */ /* 0x000f2400080010ff */
[----:B-12-4-:R-:W-:Y:S05]  /*5750*/  @P0 EXIT ;  /* 0x000000000000094d */ /* 0x016fea0003800000 */
[----:B------:R-:W-:Y:S05]  /*5760*/  BRA `(.L_x_99) ;  /* 0xfffffffc00e87947 */ /* 0x000fea000383ffff */
.L_x_84:
[----:B------:R-:W-:-:S06]  /*5770*/  UISETP.GE.AND UP0, UPT, UR18, 0x4, UPT ;  /* 0x000000041200788c */ /* 0x000fcc000bf06270 */
[----:B------:R-:W-:-:S13]  /*5780*/  PLOP3.LUT P0, PT, PT, PT, UP0, 0x80, 0x8 ;  /* 0x000000000008781c */ /* 0x000fda0003f0f008 */
[----:B-1----:R-:W-:Y:S05]  /*5790*/  @!P0 EXIT ;  /* 0x000000000000894d */ /* 0x002fea0003800000 */
[----:B------:R-:W-:Y:S01]  /*57a0*/  BAR.SYNC.DEFER_BLOCKING 0x6, 0xa0 ;  /* 0x0182800000007b1d */ /* 0x000fe20000010000 */
[C---:B------:R-:W-:Y:S01]  /*57b0*/  IMAD.SHL.U32 R45, R60.reuse, 0x10, RZ ;  /* 0x000000103c2d7824 */ /* 0x040fe200078e00ff */
[C---:B------:R-:W-:Y:S01]  /*57c0*/  SHF.L.U32 R3, R47.reuse, 0x15, RZ ;  /* 0x000000152f037819 */ /* 0x040fe200000006ff */
[C---:B------:R-:W-:Y:S02]  /*57d0*/  IMAD.U32 R23, R60.reuse, 0x10000, RZ ;  /* 0x000100003c177824 */ /* 0x040fe400078e00ff */
[----:B------:R-:W-:Y:S02]  /*57e0*/  HFMA2 R59, -RZ, RZ, 0, 5.9604644775390625e-08 ;  /* 0x00000001ff3b7431 */ /* 0x000fe400000001ff */
[----:B------:R-:W-:Y:S01]  /*57f0*/  IMAD.SHL.U32 R2, R60, 0x2, RZ ;  /* 0x000000023c027824 */ /* 0x000fe200078e00ff */
[----:B------:R-:W-:Y:S01]  /*5800*/  UMOV UR43, 0x400 ;  /* 0x00000400002b7882 */ /* 0x000fe20000000000 */
[----:B------:R-:W1:Y:S01]  /*5810*/  LDCU.64 UR4, c[0x0][0x890] ;  /* 0x00011200ff0477ac */ /* 0x000e620008000a00 */
[----:B------:R-:W2:Y:S01]  /*5820*/  LDC.64 R42, c[0x0][0x8b0] ;  /* 0x00022c00ff2a7b82 */ /* 0x000ea20000000a00 */
[----:B------:R-:W-:Y:S01]  /*5830*/  IMAD.SHL.U32 R6, R47, 0x200, RZ ;  /* 0x000002002f067824 */ /* 0x000fe200078e00ff */
[C---:B------:R-:W-:Y:S01]  /*5840*/  LOP3.LUT R7, R45.reuse, 0x40, RZ, 0xc0, !PT ;  /* 0x000000402d077812 */ /* 0x040fe200078ec0ff */
[----:B------:R-:W-:Y:S01]  /*5850*/  ULEA UR43, UR47, UR43, 0x18 ;  /* 0x0000002b2f2b7291 */ /* 0x000fe2000f8ec0ff */
[----:B------:R-:W-:Y:S01]  /*5860*/  LOP3.LUT R44, R45, 0x5b0, RZ, 0xc0, !PT ;  /* 0x000005b02d2c7812 */ /* 0x000fe200078ec0ff */
[----:B------:R-:W-:Y:S01]  /*5870*/  IMAD.MOV.U32 R22, RZ, RZ, RZ ;  /* 0x000000ffff167224 */ /* 0x000fe200078e00ff */
[----:B------:R-:W-:Y:S01]  /*5880*/  LOP3.LUT R3, R3, 0x200000, RZ, 0xc0, !PT ;  /* 0x0020000003037812 */ /* 0x000fe200078ec0ff */
[----:B------:R-:W-:Y:S01]  /*5890*/  IMAD.MOV.U32 R58, RZ, RZ, RZ ;  /* 0x000000ffff3a7224 */ /* 0x000fe200078e00ff */
[----:B------:R-:W3:Y:S01]  /*58a0*/  LDC.64 R40, c[0x0][0x8a8] ;  /* 0x00022a00ff287b82 */ /* 0x000ee20000000a00 */
[----:B------:R-:W-:Y:S01]  /*58b0*/  LOP3.LUT R2, R7, 0x8, R2, 0xf8, !PT ;  /* 0x0000000807027812 */ /* 0x000fe200078ef802 */
[----:B------:R-:W-:Y:S01]  /*58c0*/  IMAD.MOV.U32 R55, RZ, RZ, RZ ;  /* 0x000000ffff377224 */ /* 0x000fe200078e00ff */
[----:B------:R-:W-:Y:S01]  /*58d0*/  LOP3.LUT R44, R44, 0x200, R6, 0xf8, !PT ;  /* 0x000002002c2c7812 */ /* 0x000fe200078ef806 */
[----:B------:R-:W4:Y:S01]  /*58e0*/  LDCU UR60, c[0x0][0x370] ;  /* 0x00006e00ff3c77ac */ /* 0x000f220008000800 */
[----:B------:R-:W-:-:S02]  /*58f0*/  LOP3.LUT R23, R3, 0x400000, R23, 0xf8, !PT ;  /* 0x0040000003177812 */ /* 0x000fc400078ef817 */
[----:B------:R-:W-:Y:S01]  /*5900*/  LOP3.LUT P0, RZ, R45, 0x40, RZ, 0xc0, !PT ;  /* 0x000000402dff7812 */ /* 0x000fe2000780c0ff */
[----:B------:R-:W4:Y:S01]  /*5910*/  LDS R0, [UR43+0x130] ;  /* 0x0001302bff007984 */ /* 0x000f220008000800 */
[----:B-1----:R-:W-:Y:S01]  /*5920*/  IMAD.U32 R49, RZ, RZ, UR4 ;  /* 0x00000004ff317e24 */ /* 0x002fe2000f8e00ff */
[----:B------:R-:W-:Y:S01]  /*5930*/  UIADD3 UR4, UPT, UPT, UR43, 0x200, URZ ;  /* 0x000002002b047890 */ /* 0x000fe2000fffe0ff */
[----:B------:R-:W-:Y:S01]  /*5940*/  LOP3.LUT R44, R44, R2, RZ, 0xfc, !PT ;  /* 0x000000022c2c7212 */ /* 0x000fe200078efcff */
[----:B------:R-:W-:Y:S01]  /*5950*/  IMAD.U32 R48, RZ, RZ, UR5 ;  /* 0x00000005ff307e24 */ /* 0x000fe2000f8e00ff */
[----:B------:R-:W-:Y:S01]  /*5960*/  P2R R2, PR, RZ, 0x1 ;  /* 0x00000001ff027803 */ /* 0x000fe20000000000 */
[----:B------:R-:W1:Y:S01]  /*5970*/  LDCU UR42, c[0x0][0xb0c] ;  /* 0x00016180ff2a77ac */ /* 0x000e620008000800 */
[----:B------:R-:W-:Y:S01]  /*5980*/  LOP3.LUT R60, R60, 0x60, RZ, 0xc0, !PT ;  /* 0x000000603c3c7812 */ /* 0x000fe200078ec0ff */
[----:B------:R-:W-:Y:S01]  /*5990*/  IMAD.U32 R52, RZ, RZ, UR4 ;  /* 0x00000004ff347e24 */ /* 0x000fe2000f8e00ff */
[----:B------:R-:W-:Y:S01]  /*59a0*/  MOV R57, RZ ;  /* 0x000000ff00397202 */ /* 0x000fe20000000f00 */
[----:B------:R-:W1:Y:S01]  /*59b0*/  LDCU UR39, c[0x0][0xb30] ;  /* 0x00016600ff2777ac */ /* 0x000e620008000800 */
[----:B------:R-:W1:Y:S01]  /*59c0*/  LDCU.64 UR54, c[0x0][0x888] ;  /* 0x00011100ff3677ac */ /* 0x000e620008000a00 */
[----:B------:R-:W1:Y:S01]  /*59d0*/  LDCU.64 UR40, c[0x0][0xb28] ;  /* 0x00016500ff2877ac */ /* 0x000e620008000a00 */
[----:B------:R-:W1:Y:S01]  /*59e0*/  LDCU.128 UR56, c[0x0][0xb10] ;  /* 0x00016200ff3877ac */ /* 0x000e620008000c00 */
[----:B------:R-:W1:Y:S01]  /*59f0*/  LDCU UR53, c[0x0][0x374] ;  /* 0x00006e80ff3577ac */ /* 0x000e620008000800 */
[----:B------:R-:W-:Y:S01]  /*5a00*/  UMOV UR52, URZ ;  /* 0x000000ff00347c82 */ /* 0x000fe20008000000 */
[----:B------:R-:W-:Y:S01]  /*5a10*/  UMOV UR46, URZ ;  /* 0x000000ff002e7c82 */ /* 0x000fe20008000000 */
[----:B-1234-:R-:W-:-:S07]  /*5a20*/  IMAD.IADD R23, R0, 0x1, R23 ;  /* 0x0000000100177824 */ /* 0x01efce00078e0217 */
.L_x_143:
[----:B------:R-:W-:Y:S02]  /*5a30*/  LEA R3, R55, UR43, 0x3 ;  /* 0x0000002b37037c11 */ /* 0x000fe4000f8e18ff */
[----:B------:R-:W-:Y:S02]  /*5a40*/  SHF.L.U32 R0, R57, 0x1f, RZ ;  /* 0x0000001f39007819 */ /* 0x000fe400000006ff */
[----:B-1----:R-:W-:Y:S02]  /*5a50*/  LEA R4, R55, UR43, 0x4 ;  /* 0x0000002b37047c11 */ /* 0x002fe4000f8e20ff */
[----:B------:R-:W1:Y:S02]  /*5a60*/  SYNCS.PHASECHK.TRANS64.TRYWAIT P0, [R3+URZ+0x80], R0 ;  /* 0x00008000030075a7 */ /* 0x000e6400080011ff */
[----:B-1----:R-:W-:Y:S05]  /*5a70*/  @!P0 BRA `(.L_x_100) ;  /* 0x0000003c00a48947 */ /* 0x002fea0003800000 */
.L_x_192:
        /* <DEDUP_REMOVED lines=8> */
[----:B--2---:R-:W-:Y:S11]  /*5b00*/  LOP3.LUT P0, RZ, R6, 0x1, RZ, 0xc0, !PT ;  /* 0x0000000106ff7812 */ /* 0x004ff6000780c0ff */
[----:B------:R-:W-:Y:S02]  /*5b10*/  @!UPT UIADD3 URZ, UPT, UPT, URZ, URZ, URZ ;  /* 0x000000fffffff290 */ /* 0x000fe4000fffe0ff */
[----:B---3--:R-:W-:Y:S01]  /*5b20*/  VOTEU.ANY UP1, P0 ;  /* 0x0000000000ff7886 */ /* 0x008fe20000020100 */
[----:B------:R-:W-:Y:S01]  /*5b30*/  PLOP3.LUT P0, PT, PT, PT, UP1, 0x80, 0x8 ;  /* 0x000000000008781c */ /* 0x000fe20003f0f018 */
[----:B------:R-:W-:Y:S11]  /*5b40*/  UP2UR UR62, UPR, URZ, 0x2 ;  /* 0x00000002ff3e7883 */ /* 0x000ff60008000000 */
[----:B------:R-:W-:Y:S01]  /*5b50*/  @!UPT UIADD3 URZ, UPT, UPT, URZ, URZ, URZ ;  /* 0x000000fffffff290 */ /* 0x000fe2000fffe0ff */
[----:B-1----:R-:W-:Y:S02]  /*5b60*/  @P0 SHF.R.U32.HI R0, RZ, 0x10, R5 ;  /* 0x00000010ff000819 */ /* 0x002fe40000011605 */
        /* <DEDUP_REMOVED lines=12> */
[----:B------:R-:W2:Y:S01]  /*5c30*/  LDCU UR12, c[0x0][0xb20] ;  /* 0x00016400ff0c77ac */ /* 0x000ea20008000800 */
[----:B------:R-:W-:Y:S02]  /*5c40*/  UIMAD.WIDE.U32 UR4, UR53, UR59, URZ ;  /* 0x0000003b350472a5 */ /* 0x000fe4000f8e00ff */
[----:B------:R-:W-:Y:S02]  /*5c50*/  UIMAD.WIDE.U32 UR6, UR60, UR56, URZ ;  /* 0x000000383c0672a5 */ /* 0x000fe4000f8e00ff */
[----:B------:R-:W-:Y:S02]  /*5c60*/  UISETP.NE.AND UP0, UPT, UR58, 0x1, UPT ;  /* 0x000000013a00788c */ /* 0x000fe4000bf05270 */
[----:B------:R-:W-:Y:S02]  /*5c70*/  UIMAD.WIDE.U32 UR8, UR37, UR59, URZ ;  /* 0x0000003b250872a5 */ /* 0x000fe4000f8e00ff */
[----:B------:R-:W-:Y:S02]  /*5c80*/  UIMAD.WIDE.U32 UR10, UR38, UR56, URZ ;  /* 0x00000038260a72a5 */ /* 0x000fe4000f8e00ff */
[----:B------:R-:W-:Y:S02]  /*5c90*/  UISETP.NE.AND UP1, UPT, UR42, 0x1, UPT ;  /* 0x000000012a00788c */ /* 0x000fe4000bf25270 */
[----:B------:R-:W-:Y:S01]  /*5ca0*/  UISETP.NE.AND UP2, UPT, UR45, 0x1, UPT ;  /* 0x000000012d00788c */ /* 0x000fe2000bf45270 */
[----:B------:R-:W-:Y:S02]  /*5cb0*/  UMOV UR4, UR5 ;  /* 0x0000000500047c82 */ /* 0x000fe40008000000 */
[----:B--2---:R-:W-:Y:S03]  /*5cc0*/  USHF.R.U32.HI UR5, URZ, UR12, UR4 ;  /* 0x0000000cff057299 */ /* 0x004fe60008011604 */
[----:B------:R-:W-:Y:S02]  /*5cd0*/  UMOV UR4, UR7 ;  /* 0x0000000700047c82 */ /* 0x000fe40008000000 */
[----:B------:R-:W-:Y:S02]  /*5ce0*/  USHF.R.U32.HI UR7, URZ, UR57, UR4 ;  /* 0x00000039ff077299 */ /* 0x000fe40008011604 */
[----:B------:R-:W-:Y:S02]  /*5cf0*/  USEL UR4, UR53, UR5, !UP0 ;  /* 0x0000000535047287 */ /* 0x000fe4000c000000 */
[----:B------:R-:W-:Y:S01]  /*5d00*/  USEL UR7, UR60, UR7, !UP1 ;  /* 0x000000073c077287 */ /* 0x000fe2000c800000 */
[----:B------:R-:W-:Y:S01]  /*5d10*/  UMOV UR5, UR9 ;  /* 0x0000000900057c82 */ /* 0x000fe20008000000 */
[----:B------:R-:W-:Y:S02]  /*5d20*/  UIMAD.WIDE.U32 UR8, UR4, UR40, URZ ;  /* 0x00000028040872a5 */ /* 0x000fe4000f8e00ff */
[----:B------:R-:W-:Y:S03]  /*5d30*/  USHF.R.U32.HI UR6, URZ, UR12, UR5 ;  /* 0x0000000cff067299 */ /* 0x000fe60008011605 */
[----:B------:R-:W-:Y:S01]  /*5d40*/  UMOV UR5, UR11 ;  /* 0x0000000b00057c82 */ /* 0x000fe20008000000 */
[----:B------:R-:W-:Y:S02]  /*5d50*/  UIMAD.WIDE.U32 UR10, UR7, UR40, URZ ;  /* 0x00000028070a72a5 */ /* 0x000fe4000f8e00ff */
[----:B------:R-:W-:Y:S02]  /*5d60*/  USHF.R.U32.HI UR12, URZ, UR57, UR5 ;  /* 0x00000039ff0c7299 */ /* 0x000fe40008011605 */
[----:B------:R-:W-:Y:S01]  /*5d70*/  USEL UR6, UR37, UR6, !UP0 ;  /* 0x0000000625067287 */ /* 0x000fe2000c000000 */
[----:B------:R-:W-:Y:S02]  /*5d80*/  UMOV UR5, UR9 ;  /* 0x0000000900057c82 */ /* 0x000fe40008000000 */
[----:B------:R-:W-:Y:S01]  /*5d90*/  UMOV UR10, UR11 ;  /* 0x0000000b000a7c82 */ /* 0x000fe20008000000 */
[----:B------:R-:W-:Y:S02]  /*5da0*/  @UP2 USHF.R.U32.HI UR4, URZ, UR41, UR5 ;  /* 0x00000029ff042299 */ /* 0x000fe40008011605 */
[----:B------:R-:W-:Y:S02]  /*5db0*/  @UP2 USHF.R.U32.HI UR7, URZ, UR41, UR10 ;  /* 0x00000029ff072299 */ /* 0x000fe4000801160a */
[----:B------:R-:W-:Y:S02]  /*5dc0*/  UIMAD UR4, UR45, UR4, URZ ;  /* 0x000000042d0472a4 */ /* 0x000fe4000f8e02ff */
[----:B------:R-:W-:Y:S02]  /*5dd0*/  UIMAD.WIDE.U32 UR10, UR6, UR40, URZ ;  /* 0x00000028060a72a5 */ /* 0x000fe4000f8e00ff */
[----:B------:R-:W-:Y:S02]  /*5de0*/  USEL UR5, UR38, UR12, !UP1 ;  /* 0x0000000c26057287 */ /* 0x000fe4000c800000 */
[----:B------:R-:W-:Y:S02]  /*5df0*/  UIMAD UR8, UR45, UR7, URZ ;  /* 0x000000072d0872a4 */ /* 0x000fe4000f8e02ff */
[----:B------:R-:W-:Y:S03]  /*5e00*/  UISETP.GE.AND UP0, UPT, UR6, UR4, UPT ;  /* 0x000000040600728c */ /* 0x000fe6000bf06270 */
[----:B------:R-:W-:Y:S01]  /*5e10*/  UMOV UR4, UR11 ;  /* 0x0000000b00047c82 */ /* 0x000fe20008000000 */
[----:B------:R-:W-:Y:S02]  /*5e20*/  UISETP.GE.OR UP0, UPT, UR5, UR8, UP0 ;  /* 0x000000080500728c */ /* 0x000fe40008706670 */
[----:B------:R-:W-:Y:S02]  /*5e30*/  USHF.R.U32.HI UR4, URZ, UR41, UR4 ;  /* 0x00000029ff047299 */ /* 0x000fe40008011604 */
[----:B------:R-:W-:Y:S02]  /*5e40*/  UIMAD.WIDE.U32 UR8, UR5, UR40, URZ ;  /* 0x00000028050872a5 */ /* 0x000fe4000f8e00ff */
[----:B------:R-:W-:Y:S02]  /*5e50*/  USEL UR11, UR6, UR4, !UP2 ;  /* 0x00000004060b7287 */ /* 0x000fe4000d000000 */
[----:B------:R-:W-:Y:S02]  /*5e60*/  UIADD3 UR8, UPT, UPT, -UR5, URZ, URZ ;  /* 0x000000ff05087290 */ /* 0x000fe4000fffe1ff */
[----:B------:R-:W-:Y:S01]  /*5e70*/  UIADD3 UR10, UPT, UPT, -UR11, URZ, URZ ;  /* 0x000000ff0b0a7290 */ /* 0x000fe2000fffe1ff */
[----:B------:R-:W-:Y:S01]  /*5e80*/  @!UP0 UMOV UR4, UR9 ;  /* 0x0000000900048c82 */ /* 0x000fe20008000000 */
[----:B------:R-:W-:Y:S02]  /*5e90*/  UIADD3 UR9, UPT, UPT, -UR6, URZ, URZ ;  /* 0x000000ff06097290 */ /* 0x000fe4000fffe1ff */
[----:B------:R-:W-:Y:S02]  /*5ea0*/  @!UP0 USHF.R.U32.HI UR4, URZ, UR41, UR4 ;  /* 0x00000029ff048299 */ /* 0x000fe40008011604 */
[----:B------:R-:W-:Y:S02]  /*5eb0*/  UIMAD UR10, UR45, UR10, UR6 ;  /* 0x0000000a2d0a72a4 */ /* 0x000fe4000f8e0206 */
[----:B------:R-:W-:Y:S04]  /*5ec0*/  @!UP0 USEL UR4, UR5, UR4, !UP2 ;  /* 0x0000000405048287 */ /* 0x000fe8000d000000 */
[----:B------:R-:W-:Y:S02]  /*5ed0*/  @!UP0 UIMAD UR10, UR7, UR10, UR4 ;  /* 0x0000000a070a82a4 */ /* 0x000fe4000f8e0204 */
[----:B------:R-:W-:Y:S02]  /*5ee0*/  @!UP0 UIADD3 UR11, UPT, UPT, UR11, -UR4, URZ ;  /* 0x800000040b0b8290 */ /* 0x000fe4000fffe0ff */
[----:B------:R-:W-:Y:S02]  /*5ef0*/  UIMAD UR7, UR42, UR8, UR38 ;  /* 0x000000082a0772a4 */ /* 0x000fe4000f8e0226 */
[----:B------:R-:W-:Y:S02]  /*5f00*/  @!UP0 UIMAD UR6, UR11, UR45, UR5 ;  /* 0x0000002d0b0682a4 */ /* 0x000fe4000f8e0205 */
[----:B------:R-:W-:Y:S01]  /*5f10*/  UIMAD UR4, UR58, UR9, UR37 ;  /* 0x000000093a0472a4 */ /* 0x000fe2000f8e0225 */
[----:B------:R-:W-:Y:S02]  /*5f20*/  @!UP0 UMOV UR5, UR10 ;  /* 0x0000000a00058c82 */ /* 0x000fe40008000000 */
[----:B------:R-:W-:Y:S02]  /*5f30*/  UIMAD UR38, UR5, UR42, UR7 ;  /* 0x0000002a052672a4 */ /* 0x000fe4000f8e0207 */
[----:B------:R-:W-:Y:S11]  /*5f40*/  UIMAD UR37, UR6, UR58, UR4 ;  /* 0x0000003a062572a4 */ /* 0x000ff6000f8e0204 */
[----:B------:R-:W-:Y:S01]  /*5f50*/  @!UPT UIADD3 URZ, UPT, UPT, URZ, URZ, URZ ;  /* 0x000000fffffff290 */ /* 0x000fe2000fffe0ff */
.L_x_101:
[----:B------:R-:W-:Y:S01]  /*5f60*/  UISETP.NE.AND UP0, UPT, UR39, 0x1, UPT ;  /* 0x000000012700788c */ /* 0x000fe2000bf05270 */
[----:B------:R-:W-:Y:S01]  /*5f70*/  LOP3.LUT P0, RZ, R52, 0x90, RZ, 0xc0, !PT ;  /* 0x0000009034ff7812 */ /* 0x000fe2000780c0ff */
[----:B------:R-:W-:Y:S01]  /*5f80*/  USHF.L.U32 UR50, UR31, 0x6, URZ ;  /* 0x000000061f327899 */ /* 0x000fe200080006ff */
[----:B------:R-:W-:Y:S01]  /*5f90*/  BSSY.RECONVERGENT B6, `(.L_x_102) ;  /* 0x0000034000067945 */ /* 0x000fe20003800200 */
[----:B------:R-:W-:Y:S01]  /*5fa0*/  USHF.L.U32 UR49, UR30, 0x7, URZ ;  /* 0x000000071e317899 */ /* 0x000fe200080006ff */
[----:B------:R-:W-:Y:S06]  /*5fb0*/  IADD3 R55, PT, PT, R55, 0x1, RZ ;  /* 0x0000000137377810 */ /* 0x000fec0007ffe0ff */
[----:B------:R-:W2:Y:S01]  /*5fc0*/  @!UP0 LDCU.128 UR12, c[0x0][0xb10] ;  /* 0x00016200ff0c87ac */ /* 0x000ea20008000c00 */
[----:B------:R-:W3:Y:S01]  /*5fd0*/  @!UP0 LDCU UR5, c[0x0][0xb0c] ;  /* 0x00016180ff0587ac */ /* 0x000ee20008000800 */
[----:B------:R-:W4:Y:S01]  /*5fe0*/  @!UP0 LDCU UR10, c[0x0][0xb20] ;  /* 0x00016400ff0a87ac */ /* 0x000f220008000800 */
[----:B--2---:R-:W-:Y:S02]  /*5ff0*/  UIMAD.WIDE.U32 UR8, UR38, UR12, URZ ;  /* 0x0000000c260872a5 */ /* 0x004fe4000f8e00ff */
[----:B------:R-:W-:Y:S02]  /*6000*/  UIMAD.WIDE.U32 UR6, UR37, UR15, URZ ;  /* 0x0000000f250672a5 */ /* 0x000fe4000f8e00ff */
[----:B------:R-:W-:Y:S03]  /*6010*/  @!UP0 UISETP.NE.AND UP1, UPT, UR14, 0x1, UPT ;  /* 0x000000010e00888c */ /* 0x000fe6000bf25270 */
[----:B------:R-:W-:Y:S01]  /*6020*/  @!UP0 UMOV UR4, UR9 ;  /* 0x0000000900048c82 */ /* 0x000fe20008000000 */
[----:B---3--:R-:W-:Y:S02]  /*6030*/  @!UP0 UISETP.NE.AND UP2, UPT, UR5, 0x1, UPT ;  /* 0x000000010500888c */ /* 0x008fe4000bf45270 */
[----:B------:R-:W-:Y:S01]  /*6040*/  @!UP0 USHF.R.U32.HI UR4, URZ, UR13, UR4 ;  /* 0x0000000dff048299 */ /* 0x000fe20008011604 */
[----:B------:R-:W-:Y:S02]  /*6050*/  @!UP0 UMOV UR6, UR7 ;  /* 0x0000000700068c82 */ /* 0x000fe40008000000 */
[----:B----4-:R-:W-:Y:S02]  /*6060*/  @!UP0 USHF.R.U32.HI UR6, URZ, UR10, UR6 ;  /* 0x0000000aff068299 */ /* 0x010fe40008011606 */
[----:B------:R-:W-:Y:S02]  /*6070*/  @!UP0 USEL UR7, UR38, UR4, !UP2 ;  /* 0x0000000426078287 */ /* 0x000fe4000d000000 */
[----:B------:R-:W-:Y:S04]  /*6080*/  @!UP0 USEL UR6, UR37, UR6, !UP1 ;  /* 0x0000000625068287 */ /* 0x000fe8000c800000 */
[----:B------:R-:W-:Y:S02]  /*6090*/  @!UP0 UIADD3 UR4, UPT, UPT, -UR7, UR6, URZ ;  /* 0x0000000607048290 */ /* 0x000fe4000fffe1ff */
[----:B------:R-:W-:Y:S02]  /*60a0*/  @!UP0 UIADD3 UR6, UPT, UPT, UR7, -UR6, URZ ;  /* 0x8000000607068290 */ /* 0x000fe4000fffe0ff */
[----:B------:R-:W-:Y:S02]  /*60b0*/  @!UP0 UIMAD UR38, UR4, UR5, UR38 ;  /* 0x00000005042682a4 */ /* 0x000fe4000f8e0226 */
[----:B------:R-:W-:Y:S01]  /*60c0*/  @!UP0 UIMAD UR37, UR6, UR14, UR37 ;  /* 0x0000000e062582a4 */ /* 0x000fe2000f8e0225 */
[----:B------:R-:W-:Y:S11]  /*60d0*/  @!P0 BRA `(.L_x_103) ;  /* 0x00000000007c8947 */ /* 0x000ff60003800000 */
[----:B------:R-:W2:Y:S01]  /*60e0*/  LDCU.64 UR8, c[0x4][0x80] ;  /* 0x01001000ff0877ac */ /* 0x000ea20008000a00 */
[----:B------:R-:W-:Y:S01]  /*60f0*/  MOV R2, 0x0 ;  /* 0x0000000000027802 */ /* 0x000fe20000000f00 */
[----:B------:R-:W-:Y:S02]  /*6100*/  HFMA2 R12, -RZ, RZ, 0, 5.9604644775390625e-08 ;  /* 0x00000001ff0c7431 */ /* 0x000fe400000001ff */
[----:B------:R-:W-:Y:S01]  /*6110*/  IMAD.MOV.U32 R8, RZ, RZ, 0x70 ;  /* 0x00000070ff087424 */ /* 0x000fe200078e00ff */
[----:B------:R3:W4:Y:S01]  /*6120*/  LDC.64 R14, c[0x4][R2] ;  /* 0x01000000020e7b82 */ /* 0x0007220000000a00 */
[----:B------:R-:W1:Y:S01]  /*6130*/  LDCU.64 UR6, c[0x4][0x88] ;  /* 0x01001100ff0677ac */ /* 0x000e620008000a00 */
[----:B------:R-:W-:Y:S01]  /*6140*/  IMAD.MOV.U32 R13, RZ, RZ, RZ ;  /* 0x000000ffff0d7224 */ /* 0x000fe200078e00ff */
[----:B------:R-:W1:Y:S01]  /*6150*/  LDCU.64 UR4, c[0x4][0x8] ;  /* 0x01000100ff0477ac */ /* 0x000e620008000a00 */
[----:B--2---:R-:W-:Y:S01]  /*6160*/  MOV R5, UR9 ;  /* 0x0000000900057c02 */ /* 0x004fe20008000f00 */
[----:B------:R-:W-:Y:S01]  /*6170*/  IMAD.U32 R4, RZ, RZ, UR8 ;  /* 0x00000008ff047e24 */ /* 0x000fe2000f8e00ff */
[----:B-1----:R-:W-:Y:S01]  /*6180*/  MOV R7, UR7 ;  /* 0x0000000700077c02 */ /* 0x002fe20008000f00 */
[----:B------:R-:W-:Y:S01]  /*6190*/  IMAD.U32 R6, RZ, RZ, UR6 ;  /* 0x00000006ff067e24 */ /* 0x000fe2000f8e00ff */
[----:B------:R-:W-:Y:S01]  /*61a0*/  MOV R11, UR5 ;  /* 0x00000005000b7c02 */ /* 0x000fe20008000f00 */
[----:B------:R-:W-:Y:S02]  /*61b0*/  IMAD.U32 R10, RZ, RZ, UR4 ;  /* 0x00000004ff0a7e24 */ /* 0x000fe4000f8e00ff */
[----:B------:R-:W-:Y:S07]  /*61c0*/  LEPC R20, `(.L_x_104) ;  /* 0x000000001014794e */ /* 0x000fee0000000000 */
[----:B---345:R-:W-:Y:S05]  /*61d0*/  CALL.ABS.NOINC R14 ;  /* 0x000000000e007343 */ /* 0x038fea0003c00000 */
.L_x_104:
[----:B------:R-:W1:Y:S01]  /*61e0*/  LDCU.64 UR8, c[0x4][0x80] ;  /* 0x01001000ff0877ac */ /* 0x000e620008000a00 */
[----:B------:R-:W2:Y:S01]  /*61f0*/  LDC.64 R2, c[0x4][R2] ;  /* 0x0100000002027b82 */ /* 0x000ea20000000a00 */
[----:B------:R-:W-:Y:S02]  /*6200*/  HFMA2 R12, -RZ, RZ, 0, 5.9604644775390625e-08 ;  /* 0x00000001ff0c7431 */ /* 0x000fe400000001ff */
[----:B------:R-:W-:Y:S02]  /*6210*/  IMAD.MOV.U32 R8, RZ, RZ, 0x70 ;  /* 0x00000070ff087424 */ /* 0x000fe400078e00ff */
[----:B------:R-:W-:Y:S01]  /*6220*/  IMAD.MOV.U32 R13, RZ, RZ, RZ ;  /* 0x000000ffff0d7224 */ /* 0x000fe200078e00ff */
[----:B------:R-:W3:Y:S01]  /*6230*/  LDCU.64 UR6, c[0x4][0x88] ;  /* 0x01001100ff0677ac */ /* 0x000ee20008000a00 */
[----:B------:R-:W4:Y:S01]  /*6240*/  LDCU.64 UR4, c[0x4][0x8] ;  /* 0x01000100ff0477ac */ /* 0x000f220008000a00 */
[----:B-1----:R-:W-:Y:S02]  /*6250*/  MOV R4, UR8 ;  /* 0x0000000800047c02 */ /* 0x002fe40008000f00 */
[----:B------:R-:W-:Y:S02]  /*6260*/  MOV R5, UR9 ;  /* 0x0000000900057c02 */ /* 0x000fe40008000f00 */
[----:B---3--:R-:W-:Y:S01]  /*6270*/  MOV R7, UR7 ;  /* 0x0000000700077c02 */ /* 0x008fe20008000f00 */
[----:B------:R-:W-:Y:S01]  /*6280*/  IMAD.U32 R6, RZ, RZ, UR6 ;  /* 0x00000006ff067e24 */ /* 0x000fe2000f8e00ff */
[----:B----4-:R-:W-:Y:S01]  /*6290*/  MOV R11, UR5 ;  /* 0x00000005000b7c02 */ /* 0x010fe20008000f00 */
[----:B------:R-:W-:Y:S02]  /*62a0*/  IMAD.U32 R10, RZ, RZ, UR4 ;  /* 0x00000004ff0a7e24 */ /* 0x000fe4000f8e00ff */
[----:B------:R-:W-:Y:S07]  /*62b0*/  LEPC R20, `(.L_x_103) ;  /* 0x000000001014794e */ /* 0x000fee0000000000 */
[----:B--2---:R-:W-:Y:S05]  /*62c0*/  CALL.ABS.NOINC R2 ;  /* 0x0000000002007343 */ /* 0x004fea0003c00000 */
.L_x_103:
[----:B------:R-:W-:Y:S05]  /*62d0*/  BSYNC.RECONVERGENT B6 ;  /* 0x0000000000067941 */ /* 0x000fea0003800200 */
.L_x_102:
[----:B------:R-:W-:Y:S02]  /*62e0*/  R2UR UR6, R51 ;  /* 0x00000000330672ca */ /* 0x000fe400000e0000 */
[----:B------:R-:W-:Y:S02]  /*62f0*/  R2UR UR5, R49 ;  /* 0x00000000310572ca */ /* 0x000fe400000e0000 */
[----:B------:R-:W-:Y:S02]  /*6300*/  R2UR UR4, R48 ;  /* 0x00000000300472ca */ /* 0x000fe400000e0000 */
[----:B------:R-:W-:Y:S02]  /*6310*/  ISETP.NE.U32.AND P4, PT, R42, RZ, PT ;  /* 0x000000ff2a00720c */ /* 0x000fe40003f85070 */
[----:B------:R-:W-:Y:S02]  /*6320*/  ISETP.NE.U32.AND P2, PT, RZ, UR54, PT ;  /* 0x00000036ff007c0c */ /* 0x000fe4000bf45070 */
[----:B------:R-:W-:Y:S02]  /*6330*/  ISETP.NE.AND.EX P4, PT, R43, RZ, PT, P4 ;  /* 0x000000ff2b00720c */ /* 0x000fe40003f85340 */
[----:B------:R-:W-:Y:S01]  /*6340*/  ISETP.NE.AND.EX P2, PT, RZ, UR55, PT, P2 ;  /* 0x00000037ff007c0c */ /* 0x000fe2000bf45320 */
[----:B------:R-:W-:Y:S02]  /*6350*/  UISETP.NE.AND UP2, UPT, UR6, URZ, UPT ;  /* 0x000000ff0600728c */ /* 0x000fe4000bf45270 */
[----:B------:R-:W-:Y:S04]  /*6360*/  UISETP.NE.U32.AND UP0, UPT, UR5, URZ, UPT ;  /* 0x000000ff0500728c */ /* 0x000fe8000bf05070 */
[----:B------:R-:W-:Y:S01]  /*6370*/  UISETP.NE.AND.EX UP1, UPT, UR4, URZ, UPT, UP0 ;  /* 0x000000ff0400728c */ /* 0x000fe2000bf25300 */
[----:B------:R-:W-:Y:S01]  /*6380*/  PLOP3.LUT P1, PT, PT, PT, UP2, 0x80, 0x8 ;  /* 0x000000000008781c */ /* 0x000fe20003f2f028 */
[----:B------:R-:W-:Y:S03]  /*6390*/  UPLOP3.LUT UP0, UPT, UPT, UPT, UPT, 0x40, 0x4 ;  /* 0x000000000004789c */ /* 0x000fe60003f0e870 */
[----:B------:R-:W-:Y:S06]  /*63a0*/  @UP2 UPLOP3.LUT UP0, UPT, UPT, UPT, UP1, 0x80, 0x8 ;  /* 0x000000000008289c */ /* 0x000fec0003f0f010 */
[----:B------:R-:W-:Y:S01]  /*63b0*/  PLOP3.LUT P0, PT, PT, PT, UP0, 0x80, 0x8 ;  /* 0x000000000008781c */ /* 0x000fe20003f0f008 */
[----:B------:R-:W-:Y:S01]  /*63c0*/  @!UPT UIADD3 URZ, UPT, UPT, URZ, URZ, URZ ;  /* 0x000000fffffff290 */ /* 0x000fe2000fffe0ff */
[----:B------:R-:W-:Y:S11]  /*63d0*/  BRA.U !UP1, `(.L_x_105) ;  /* 0x0000000109407547 */ /* 0x000ff6000b800000 */
[----:B------:R-:W-:Y:S01]  /*63e0*/  UISETP.NE.U32.AND UP0, UPT, UR54, URZ, UPT ;  /* 0x000000ff3600728c */ /* 0x000fe2000bf05070 */
[----:B------:R-:W-:Y:S01]  /*63f0*/  R2UR UR6, R49 ;  /* 0x00000000310672ca */ /* 0x000fe200000e0000 */
[----:B------:R-:W2:Y:S01]  /*6400*/  LDCU.64 UR8, c[0x0][0x358] ;  /* 0x00006b00ff0877ac */ /* 0x000ea20008000a00 */
[----:B------:R-:W-:Y:S02]  /*6410*/  HFMA2 R46, -RZ, RZ, 0, 5.9604644775390625e-08 ;  /* 0x00000001ff2e7431 */ /* 0x000fe400000001ff */
[----:B-1----:R-:W-:Y:S01]  /*6420*/  IMAD.MOV.U32 R0, RZ, RZ, 0x1 ;  /* 0x00000001ff007424 */ /* 0x002fe200078e00ff */
[----:B------:R-:W-:Y:S06]  /*6430*/  UISETP.NE.AND.EX UP0, UPT, UR55, URZ, UPT, UP0 ;  /* 0x000000ff3700728c */ /* 0x000fec000bf05300 */
[----:B------:R-:W-:Y:S05]  /*6440*/  PLOP3.LUT P3, PT, PT, PT, UP0, 0x80, 0x8 ;  /* 0x000000000008781c */ /* 0x000fea0003f6f008 */
[----:B------:R-:W1:Y:S01]  /*6450*/  @UP0 LDCU.64 UR4, c[0x0][0x888] ;  /* 0x00011100ff0407ac */ /* 0x000e620008000a00 */
[----:B------:R-:W-:Y:S07]  /*6460*/  @UP0 UIMAD UR6, UR36, UR6, URZ ;  /* 0x00000006240602a4 */ /* 0x000fee000f8e02ff */
[----:B------:R-:W-:Y:S01]  /*6470*/  @!P3 PRMT R46, R0, 0x7610, R46 ;  /* 0x00007610002eb816 */ /* 0x000fe2000000002e */
[----:B-1----:R-:W-:Y:S06]  /*6480*/  @UP0 UIMAD.WIDE UR4, UR6, 0x4, UR4 ;  /* 0x00000004060408a5 */ /* 0x002fec000f8e0204 */
[----:B------:R-:W-:Y:S02]  /*6490*/  IMAD.U32 R2, RZ, RZ, UR4 ;  /* 0x00000004ff027e24 */ /* 0x000fe4000f8e00ff */
[----:B------:R-:W-:Y:S03]  /*64a0*/  IMAD.U32 R3, RZ, RZ, UR5 ;  /* 0x00000005ff037e24 */ /* 0x000fe6000f8e00ff */
[----:B------:R-:W1:Y:S02]  /*64b0*/  @!UP0 LDCU UR4, c[0x0][0x880] ;  /* 0x00011000ff0487ac */ /* 0x000e640008000800 */
[----:B--2--5:R2:W5:Y:S02]  /*64c0*/  @P3 LDG.E R27, desc[UR8][R2.64] ;  /* 0x00000008021b3981 */ /* 0x024564000c1e1900 */
[----:B-12---:R-:W-:Y:S02]  /*64d0*/  @!P3 MOV R27, UR4 ;  /* 0x00000004001bbc02 */ /* 0x006fe40008000f00 */
.L_x_105:
[----:B------:R-:W-:Y:S05]  /*64e0*/  @!P4 BRA `(.L_x_106) ;  /* 0x000000000024c947 */ /* 0x000fea0003800000 */
[----:B------:R-:W-:Y:S01]  /*64f0*/  ISETP.NE.U32.AND P3, PT, R40, RZ, PT ;  /* 0x000000ff2800720c */ /* 0x000fe20003f65070 */
[----:B------:R-:W2:Y:S03]  /*6500*/  LDCU.64 UR4, c[0x0][0x358] ;  /* 0x00006b00ff0477ac */ /* 0x000ea60008000a00 */
[----:B------:R-:W-:Y:S11]  /*6510*/  ISETP.NE.AND.EX P3, PT, R41, RZ, PT, P3 ;  /* 0x000000ff2900720c */ /* 0x000ff60003f65330 */
[----:B------:R-:W-:Y:S02]  /*6520*/  @!UPT UIADD3 URZ, UPT, UPT, URZ, URZ, URZ ;  /* 0x000000fffffff290 */ /* 0x000fe4000fffe0ff */
[----:B------:R-:W3:Y:S01]  /*6530*/  @P3 LDC.64 R2, c[0x0][0x8a8] ;  /* 0x00022a00ff023b82 */ /* 0x000ee20000000a00 */
[----:B-1----:R-:W-:Y:S04]  /*6540*/  @P3 IMAD R0, R42, UR36, RZ ;  /* 0x000000242a003c24 */ /* 0x002fe8000f8e02ff */
[----:B---3--:R-:W-:Y:S05]  /*6550*/  @P3 IMAD.WIDE R2, R0, 0x4, R2 ;  /* 0x0000000400023825 */ /* 0x008fea00078e0202 */
[----:B--2--5:R2:W5:Y:S02]  /*6560*/  @P3 LDG.E R24, desc[UR4][R2.64] ;  /* 0x0000000402183981 */ /* 0x024564000c1e1900 */
[----:B--2---:R-:W3:Y:S02]  /*6570*/  @!P3 LDC R24, c[0x0][0x8a0] ;  /* 0x00022800ff18bb82 */ /* 0x004ee40000000800 */
.L_x_106:
[----:B-----5:R-:W-:Y:S01]  /*6580*/  FSETP.NEU.AND P3, PT, R27, RZ, PT ;  /* 0x000000ff1b00720b */ /* 0x020fe20003f6d000 */
[----:B------:R-:W-:Y:S01]  /*6590*/  IMAD.SHL.U32 R56, R44, 0x2, RZ ;  /* 0x000000022c387824 */ /* 0x000fe200078e00ff */
[----:B------:R-:W-:Y:S01]  /*65a0*/  SEL R3, RZ, 0xffffffff, P2 ;  /* 0xffffffffff037807 */ /* 0x000fe20001000000 */
[----:B------:R-:W-:Y:S01]  /*65b0*/  BSSY B1, `(.L_x_107) ;  /* 0x0000034000017945 */ /* 0x000fe20003800000 */
[----:B------:R-:W-:Y:S01]  /*65c0*/  @P1 LOP3.LUT P2, RZ, R46, 0xff, RZ, 0xc0, !PT ;  /* 0x000000ff2eff1812 */ /* 0x000fe2000784c0ff */
[----:B------:R-:W-:Y:S01]  /*65d0*/  IMAD.MOV.U32 R63, RZ, RZ, 0x1 ;  /* 0x00000001ff3f7424 */ /* 0x000fe200078e00ff */
[----:B-1----:R-:W-:Y:S01]  /*65e0*/  @P1 SEL R0, RZ, 0xffffffff, P3 ;  /* 0xffffffffff001807 */ /* 0x002fe20001800000 */
[C---:B------:R-:W-:Y:S01]  /*65f0*/  IMAD R25, R22.reuse, 0x40, R23 ;  /* 0x0000004016197824 */ /* 0x040fe200078e0217 */
[----:B------:R-:W-:Y:S01]  /*6600*/  LOP3.LUT R59, R59, 0x1, RZ, 0x3c, !PT ;  /* 0x000000013b3b7812 */ /* 0x000fe200078e3cff */
[----:B------:R-:W-:Y:S01]  /*6610*/  IMAD.MOV.U32 R26, RZ, RZ, RZ ;  /* 0x000000ffff1a7224 */ /* 0x000fe200078e00ff */
[C---:B------:R-:W-:Y:S02]  /*6620*/  @P0 SEL R0, R3.reuse, R0, !P2 ;  /* 0x0000000003000207 */ /* 0x040fe40005000000 */
[----:B------:R-:W-:Y:S02]  /*6630*/  CS2R R38, SRZ ;  /* 0x0000000000267805 */ /* 0x000fe4000001ff00 */
[----:B------:R-:W-:Y:S02]  /*6640*/  LEA R53, R22, UR43, 0x3 ;  /* 0x0000002b16357c11 */ /* 0x000fe4000f8e18ff */
[----:B------:R-:W-:Y:S02]  /*6650*/  CS2R R36, SRZ ;  /* 0x0000000000247805 */ /* 0x000fe4000001ff00 */
[----:B------:R-:W-:Y:S02]  /*6660*/  @P1 LOP3.LUT R0, R0, 0x1, RZ, 0xc0, !PT ;  /* 0x0000000100001812 */ /* 0x000fe400078ec0ff */
[----:B------:R-:W-:Y:S02]  /*6670*/  CS2R R30, SRZ ;  /* 0x00000000001e7805 */ /* 0x000fe4000001ff00 */
[----:B------:R-:W-:Y:S02]  /*6680*/  PLOP3.LUT P2, PT, PT, PT, UP1, 0x80, 0x8 ;  /* 0x000000000008781c */ /* 0x000fe40003f4f018 */
[----:B------:R-:W-:Y:S02]  /*6690*/  CS2R R28, SRZ ;  /* 0x00000000001c7805 */ /* 0x000fe4000001ff00 */
[----:B------:R-:W-:Y:S01]  /*66a0*/  ISETP.NE.U32.OR P6, PT, R0, 0x1, !P1 ;  /* 0x000000010000780c */ /* 0x000fe20004fc5470 */
[----:B------:R-:W-:Y:S01]  /*66b0*/  VIADD R62, R56, UR43 ;  /* 0x0000002b383e7c36 */ /* 0x000fe20008000000 */
[----:B------:R-:W-:Y:S02]  /*66c0*/  LOP3.LUT P4, R54, R46, 0xff, RZ, 0xc0, !PT ;  /* 0x000000ff2e367812 */ /* 0x000fe4000788c0ff */
[----:B------:R-:W-:Y:S02]  /*66d0*/  SEL R2, RZ, 0xffffffff, P3 ;  /* 0xffffffffff027807 */ /* 0x000fe40001800000 */
[----:B------:R-:W-:Y:S03]  /*66e0*/  P2R R61, PR, RZ, 0x40 ;  /* 0x00000040ff3d7803 */ /* 0x000fe60000000000 */
[----:B------:R-:W-:Y:S04]  /*66f0*/  @P2 SEL R2, R3, R2, !P4 ;  /* 0x0000000203022207 */ /* 0x000fe80006000000 */
[----:B------:R-:W-:Y:S02]  /*6700*/  @P6 SHF.L.U32 R0, R59, 0x1f, RZ ;  /* 0x0000001f3b006819 */ /* 0x000fe400000006ff */
[----:B------:R-:W-:Y:S02]  /*6710*/  LOP3.LUT R2, R2, 0x1, RZ, 0xc0, !PT ;  /* 0x0000000102027812 */ /* 0x000fe400078ec0ff */
[----:B------:R1:W2:Y:S02]  /*6720*/  @P6 SYNCS.PHASECHK.TRANS64.TRYWAIT P1, [UR43+0x30], R0 ;  /* 0x00003000ff0065a7 */ /* 0x0002a4000802112b */
[----:B------:R-:W-:Y:S04]  /*6730*/  ISETP.NE.U32.AND P5, PT, R2, 0x1, PT ;  /* 0x000000010200780c */ /* 0x000fe80003fa5070 */
[----:B------:R-:W-:Y:S02]  /*6740*/  P2R R64, PR, RZ, 0x20 ;  /* 0x00000020ff407803 */ /* 0x000fe40000000000 */
[----:B-1----:R-:W-:Y:S04]  /*6750*/  SHF.L.U32 R0, R58, 0x1f, RZ ;  /* 0x0000001f3a007819 */ /* 0x002fe800000006ff */
[----:B------:R1:W4:Y:S01]  /*6760*/  SYNCS.PHASECHK.TRANS64.TRYWAIT P0, [R53+URZ+0xa0], R0 ;  /* 0x0000a000350075a7 */ /* 0x00032200080011ff */
[----:B--2---:R-:W-:Y:S01]  /*6770*/  @P6 SEL R63, RZ, 0x1, !P1 ;  /* 0x00000001ff3f6807 */ /* 0x004fe20004800000 */
[----:B-1----:R-:W-:Y:S06]  /*6780*/  @!P6 BRA `(.L_x_108) ;  /* 0x000000000058e947 */ /* 0x002fec0003800000 */
[C---:B------:R-:W-:Y:S01]  /*6790*/  VIADD R2, R62.reuse, 0x200 ;  /* 0x000002003e027836 */ /* 0x040fe20000000000 */
[----:B------:R-:W-:Y:S01]  /*67a0*/  LOP3.LUT P6, RZ, R45, 0x40, RZ, 0xc0, !PT ;  /* 0x000000402dff7812 */ /* 0x000fe200078cc0ff */
[----:B------:R-:W-:Y:S01]  /*67b0*/  BSSY B0, `(.L_x_109) ;  /* 0x000000e000007945 */ /* 0x000fe20003800000 */
[----:B------:R-:W-:Y:S01]  /*67c0*/  ISETP.NE.AND P2, PT, R63, RZ, PT ;  /* 0x000000ff3f00720c */ /* 0x000fe20003f45270 */
[----:B------:R-:W-:Y:S01]  /*67d0*/  @P5 VIADD R4, R62, 0x210 ;  /* 0x000002103e045836 */ /* 0x000fe20000000000 */
[----:B------:R-:W-:Y:S01]  /*67e0*/  PLOP3.LUT P1, PT, PT, PT, PT, 0x8, 0x80 ;  /* 0x000000000080781c */ /* 0x000fe20003f2e170 */
[----:B------:R-:W-:Y:S01]  /*67f0*/  IMAD.MOV.U32 R39, RZ, RZ, RZ ;  /* 0x000000ffff277224 */ /* 0x000fe200078e00ff */
[----:B------:R-:W-:Y:S02]  /*6800*/  @P5 PLOP3.LUT P1, PT, P6, PT, PT, 0x80, 0x8 ;  /* 0x000000000008581c */ /* 0x000fe4000372f070 */
[----:B------:R-:W-:Y:S02]  /*6810*/  CS2R R36, SRZ ;  /* 0x0000000000247805 */ /* 0x000fe4000001ff00 */
[----:B------:R-:W-:Y:S02]  /*6820*/  CS2R R30, SRZ ;  /* 0x00000000001e7805 */ /* 0x000fe4000001ff00 */
[----:B------:R-:W-:Y:S07]  /*6830*/  CS2R R28, SRZ ;  /* 0x00000000001c7805 */ /* 0x000fee000001ff00 */
[----:B------:R-:W-:Y:S01]  /*6840*/  @P1 VIADD R4, R2, 0xfffffff0 ;  /* 0xfffffff002041836 */ /* 0x000fe20000000000 */
[----:B------:R-:W-:Y:S06]  /*6850*/  @P2 BRA `(.L_x_110) ;  /* 0x00000000000c2947 */ /* 0x000fec0003800000 */
[----:B------:R-:W-:Y:S04]  /*6860*/  SHF.L.U32 R3, R59, 0x1f, RZ ;  /* 0x0000001f3b037819 */ /* 0x000fe800000006ff */
[----:B------:R-:W1:Y:S02]  /*6870*/  SYNCS.PHASECHK.TRANS64.TRYWAIT P1, [UR43+0x30], R3 ;  /* 0x00003003ff0075a7 */ /* 0x000e64000802112b */
[----:B-1----:R-:W-:Y:S05]  /*6880*/  @!P1 BRA `(.L_x_111) ;  /* 0x0000003000349947 */ /* 0x002fea0003800000 */
.L_x_110:
[----:B------:R-:W-:Y:S05]  /*6890*/  BSYNC B0 ;  /* 0x0000000000007941 */ /* 0x000fea0003800000 */
.L_x_109:
[----:B------:R-:W-:Y:S01]  /*68a0*/  ISETP.NE.AND P1, PT, R64, RZ, PT ;  /* 0x000000ff4000720c */ /* 0x000fe20003f25270 */
[----:B------:R-:W-:Y:S11]  /*68b0*/  HFMA2 R26, -RZ, RZ, 0, 5.9604644775390625e-08 ;  /* 0x00000001ff1a7431 */ /* 0x000ff600000001ff */
[----:B------:R-:W-:Y:S01]  /*68c0*/  @!UPT UIADD3 URZ, UPT, UPT, URZ, URZ, URZ ;  /* 0x000000fffffff290 */ /* 0x000fe2000fffe0ff */
[----:B------:R2:W1:Y:S04]  /*68d0*/  @P1 LDS.128 R36, [R4] ;  /* 0x0000000004241984 */ /* 0x0004680000000c00 */
[----:B------:R2:W1:Y:S02]  /*68e0*/  @P1 LDS.128 R28, [R56+UR43+0x200] ;  /* 0x0002002b381c1984 */ /* 0x0004640008000c00 */
.L_x_108:
[----:B------:R-:W-:Y:S05]  /*68f0*/  BSYNC B1 ;  /* 0x0000000000017941 */ /* 0x000fea0003800000 */
.L_x_107:
[----:B-1----:R-:W-:Y:S04]  /*6900*/  SHF.R.U32.HI R2, RZ, 0x15, R25 ;  /* 0x00000015ff027819 */ /* 0x002fe80000011619 */
[----:B------:R-:W-:Y:S01]  /*6910*/  LOP3.LUT P1, RZ, R2, 0x3, R47, 0x48, !PT ;  /* 0x0000000302ff7812 */ /* 0x000fe2000782482f */
[----:B------:R-:W-:Y:S01]  /*6920*/  @!UPT UIADD3 URZ, UPT, UPT, URZ, URZ, URZ ;  /* 0x000000fffffff290 */ /* 0x000fe2000fffe0ff */
[----:B----4-:R-:W-:Y:S11]  /*6930*/  @P0 BRA `(.L_x_112) ;  /* 0x0000000000080947 */ /* 0x010ff60003800000 */
[----:B------:R-:W1:Y:S02]  /*6940*/  SYNCS.PHASECHK.TRANS64.TRYWAIT P0, [R53+URZ+0xa0], R0 ;  /* 0x0000a000350075a7 */ /* 0x000e6400080011ff */
[----:B-1----:R-:W-:Y:S05]  /*6950*/  @!P0 BRA `(.L_x_113) ;  /* 0x0000003000188947 */ /* 0x002fea0003800000 */
.L_x_112:
[----:B------:R-:W-:Y:S05]  /*6960*/  @!P1 BRA `(.L_x_114) ;  /* 0x0000000000409947 */ /* 0x000fea0003800000 */
[----:B------:R-:W4:Y:S01]  /*6970*/  LDCU.64 UR8, c[0x4][0x70] ;  /* 0x01000e00ff0877ac */ /* 0x000f220008000a00 */
[----:B------:R-:W-:Y:S01]  /*6980*/  MOV R3, 0x0 ;  /* 0x0000000000037802 */ /* 0x000fe20000000f00 */
[----:B------:R-:W-:Y:S02]  /*6990*/  HFMA2 R12, -RZ, RZ, 0, 5.9604644775390625e-08 ;  /* 0x00000001ff0c7431 */ /* 0x000fe400000001ff */
[----:B------:R-:W-:Y:S02]  /*69a0*/  IMAD.MOV.U32 R8, RZ, RZ, 0x192 ;  /* 0x00000192ff087424 */ /* 0x000fe400078e00ff */
[----:B------:R-:W-:Y:S01]  /*69b0*/  IMAD.MOV.U32 R13, RZ, RZ, RZ ;  /* 0x000000ffff0d7224 */ /* 0x000fe200078e00ff */
[----:B------:R-:W5:Y:S01]  /*69c0*/  LDCU.64 UR6, c[0x4][0x78] ;  /* 0x01000f00ff0677ac */ /* 0x000f620008000a00 */
[----:B------:R-:W1:Y:S01]  /*69d0*/  LDC.64 R2, c[0x4][R3] ;  /* 0x0100000003027b82 */ /* 0x000e620000000a00 */
[----:B------:R-:W3:Y:S01]  /*69e0*/  LDCU.64 UR4, c[0x4][0x10] ;  /* 0x01000200ff0477ac */ /* 0x000ee20008000a00 */
[----:B----4-:R-:W-:Y:S01]  /*69f0*/  MOV R5, UR9 ;  /* 0x0000000900057c02 */ /* 0x010fe20008000f00 */
[----:B--2---:R-:W-:Y:S01]  /*6a00*/  IMAD.U32 R4, RZ, RZ, UR8 ;  /* 0x00000008ff047e24 */ /* 0x004fe2000f8e00ff */
[----:B-----5:R-:W-:Y:S01]  /*6a10*/  MOV R7, UR7 ;  /* 0x0000000700077c02 */ /* 0x020fe20008000f00 */
[----:B------:R-:W-:Y:S01]  /*6a20*/  IMAD.U32 R6, RZ, RZ, UR6 ;  /* 0x00000006ff067e24 */ /* 0x000fe2000f8e00ff */
[----:B---3--:R-:W-:Y:S01]  /*6a30*/  MOV R11, UR5 ;  /* 0x00000005000b7c02 */ /* 0x008fe20008000f00 */
[----:B------:R-:W-:Y:S02]  /*6a40*/  IMAD.U32 R10, RZ, RZ, UR4 ;  /* 0x00000004ff0a7e24 */ /* 0x000fe4000f8e00ff */
[----:B------:R-:W-:Y:S07]  /*6a50*/  LEPC R20, `(.L_x_114) ;  /* 0x000000001014794e */ /* 0x000fee0000000000 */
[----:B-1----:R-:W-:Y:S05]  /*6a60*/  CALL.ABS.NOINC R2 ;  /* 0x0000000002007343 */ /* 0x002fea0003c00000 */
.L_x_114:
[----:B------:R-:W-:Y:S05]  /*6a70*/  WARPSYNC.ALL ;  /* 0x0000000000007948 */ /* 0x000fea0003800000 */
[----:B------:R-:W-:Y:S01]  /*6a80*/  R2UR UR4, R25 ;  /* 0x00000000190472ca */ /* 0x000fe200000e0000 */
[--C-:B------:R-:W-:Y:S01]  /*6a90*/  HADD2.F32 R3, -RZ, R28.reuse.H0_H0 ;  /* 0x2000001cff037230 */ /* 0x100fe20000004100 */
[----:B------:R-:W-:Y:S01]  /*6aa0*/  MOV R65, 0x10 ;  /* 0x0000001000417802 */ /* 0x000fe20000000f00 */
[--C-:B------:R-:W-:Y:S01]  /*6ab0*/  HADD2.F32 R20, -RZ, R29.reuse.H0_H0 ;  /* 0x2000001dff147230 */ /* 0x100fe20000004100 */
[----:B------:R-:W-:Y:S01]  /*6ac0*/  LOP3.LUT P6, RZ, R45, 0x40, RZ, 0xc0, !PT ;  /* 0x000000402dff7812 */ /* 0x000fe200078cc0ff */
[----:B------:R-:W-:Y:S01]  /*6ad0*/  HADD2.F32 R21, -RZ, R29.H1_H1 ;  /* 0x3000001dff157230 */ /* 0x000fe20000004100 */
[----:B------:R-:W-:Y:S01]  /*6ae0*/  ISETP.NE.AND P0, PT, R60, RZ, PT ;  /* 0x000000ff3c00720c */ /* 0x000fe20003f05270 */
[----:B------:R-:W-:Y:S01]  /*6af0*/  BSSY.RECONVERGENT B0, `(.L_x_115) ;  /* 0x0000052000007945 */ /* 0x000fe20003800200 */
[----:B------:R-:W-:Y:S04]  /*6b00*/  SEL R65, R65, 0xfffffff0, !P6 ;  /* 0xfffffff041417807 */ /* 0x000fe80007000000 */
[----:B------:R-:W-:Y:S01]  /*6b10*/  IADD3 R62, PT, PT, R62, R65, RZ ;  /* 0x000000413e3e7210 */ /* 0x000fe20007ffe0ff */
[----:B--2---:R-:W1:Y:S02]  /*6b20*/  LDTM.x16 R4, tmem[UR4] ;  /* 0x00000004000479ee */ /* 0x004e640008240000 */
[C---:B-1-3--:R-:W-:Y:S01]  /*6b30*/  FMUL R0, R24.reuse, R4 ;  /* 0x0000000418007220 */ /* 0x04afe20000400000 */
[----:B------:R-:W-:Y:S02]  /*6b40*/  HADD2.F32 R4, -RZ, R28.H1_H1 ;  /* 0x3000001cff047230 */ /* 0x000fe40000004100 */
[C---:B------:R-:W-:Y:S01]  /*6b50*/  FMUL R2, R24.reuse, R5 ;  /* 0x0000000518027220 */ /* 0x040fe20000400000 */
[C---:B------:R-:W-:Y:S01]  /*6b60*/  FMUL R7, R24.reuse, R7 ;  /* 0x0000000718077220 */ /* 0x040fe20000400000 */
[C---:B------:R-:W-:Y:S01]  /*6b70*/  FFMA R0, R27.reuse, R3, R0 ;  /* 0x000000031b007223 */ /* 0x040fe20000000000 */
[C---:B------:R-:W-:Y:S01]  /*6b80*/  FMUL R3, R24.reuse, R6 ;  /* 0x0000000618037220 */ /* 0x040fe20000400000 */
[C---:B------:R-:W-:Y:S01]  /*6b90*/  FFMA R2, R27.reuse, R4, R2 ;  /* 0x000000041b027223 */ /* 0x040fe20000000002 */
[C---:B------:R-:W-:Y:S01]  /*6ba0*/  FMUL R4, R24.reuse, R8 ;  /* 0x0000000818047220 */ /* 0x040fe20000400000 */
[C---:B------:R-:W-:Y:S01]  /*6bb0*/  FMUL R8, R24.reuse, R12 ;  /* 0x0000000c18087220 */ /* 0x040fe20000400000 */
[----:B------:R-:W-:Y:S01]  /*6bc0*/  FMUL R12, R24, R16 ;  /* 0x00000010180c7220 */ /* 0x000fe20000400000 */
[--C-:B------:R-:W-:Y:S01]  /*6bd0*/  HADD2.F32 R16, -RZ, R30.reuse.H0_H0 ;  /* 0x2000001eff107230 */ /* 0x100fe20000004100 */
[----:B------:R-:W-:Y:S01]  /*6be0*/  F2FP.F16.F32.PACK_AB R32, R2, R0 ;  /* 0x000000000220723e */ /* 0x000fe200000000ff */
[----:B------:R-:W-:Y:S02]  /*6bf0*/  HADD2.F32 R0, -RZ, R30.H1_H1 ;  /* 0x3000001eff007230 */ /* 0x000fe40000004100 */
[C---:B------:R-:W-:Y:S01]  /*6c00*/  FMUL R5, R24.reuse, R9 ;  /* 0x0000000918057220 */ /* 0x040fe20000400000 */
[C---:B------:R-:W-:Y:S01]  /*6c10*/  FFMA R3, R27.reuse, R20, R3 ;  /* 0x000000141b037223 */ /* 0x040fe20000000003 */
[C---:B------:R-:W-:Y:S01]  /*6c20*/  FFMA R7, R27.reuse, R21, R7 ;  /* 0x000000151b077223 */ /* 0x040fe20000000007 */
[--C-:B------:R-:W-:Y:S02]  /*6c30*/  HADD2.F32 R2, -RZ, R31.reuse.H0_H0 ;  /* 0x2000001fff027230 */ /* 0x100fe40000004100 */
[C---:B------:R-:W-:Y:S01]  /*6c40*/  FFMA R4, R27.reuse, R16, R4 ;  /* 0x000000101b047223 */ /* 0x040fe20000000004 */
[C---:B------:R-:W-:Y:S01]  /*6c50*/  FMUL R6, R24.reuse, R10 ;  /* 0x0000000a18067220 */ /* 0x040fe20000400000 */
[C---:B------:R-:W-:Y:S01]  /*6c60*/  FFMA R5, R27.reuse, R0, R5 ;  /* 0x000000001b057223 */ /* 0x040fe20000000005 */
[----:B------:R-:W-:Y:S02]  /*6c70*/  HADD2.F32 R16, -RZ, R31.H1_H1 ;  /* 0x3000001fff107230 */ /* 0x000fe40000004100 */
[C---:B------:R-:W-:Y:S01]  /*6c80*/  FMUL R11, R24.reuse, R11 ;  /* 0x0000000b180b7220 */ /* 0x040fe20000400000 */
[--C-:B------:R-:W-:Y:S02]  /*6c90*/  HADD2.F32 R0, -RZ, R36.reuse.H0_H0 ;  /* 0x20000024ff007230 */ /* 0x100fe40000004100 */
[----:B------:R-:W-:Y:S01]  /*6ca0*/  FFMA R6, R27, R2, R6 ;  /* 0x000000021b067223 */ /* 0x000fe20000000006 */
[----:B------:R-:W-:Y:S01]  /*6cb0*/  F2FP.F16.F32.PACK_AB R33, R7, R3 ;  /* 0x000000030721723e */ /* 0x000fe200000000ff */
[----:B------:R-:W-:Y:S02]  /*6cc0*/  HADD2.F32 R2, -RZ, R36.H1_H1 ;  /* 0x30000024ff027230 */ /* 0x000fe40000004100 */
[C---:B------:R-:W-:Y:S01]  /*6cd0*/  FFMA R11, R27.reuse, R16, R11 ;  /* 0x000000101b0b7223 */ /* 0x040fe2000000000b */
[C---:B------:R-:W-:Y:S01]  /*6ce0*/  FMUL R9, R24.reuse, R13 ;  /* 0x0000000d18097220 */ /* 0x040fe20000400000 */
[--C-:B------:R-:W-:Y:S02]  /*6cf0*/  HADD2.F32 R3, -RZ, R37.reuse.H0_H0 ;  /* 0x20000025ff037230 */ /* 0x100fe40000004100 */
[C---:B------:R-:W-:Y:S01]  /*6d00*/  FFMA R8, R27.reuse, R0, R8 ;  /* 0x000000001b087223 */ /* 0x040fe20000000008 */
[C---:B------:R-:W-:Y:S01]  /*6d10*/  FMUL R10, R24.reuse, R14 ;  /* 0x0000000e180a7220 */ /* 0x040fe20000400000 */
[----:B------:R-:W-:Y:S02]  /*6d20*/  HADD2.F32 R0, -RZ, R37.H1_H1 ;  /* 0x30000025ff007230 */ /* 0x000fe40000004100 */
[C---:B------:R-:W-:Y:S01]  /*6d30*/  FMUL R15, R24.reuse, R15 ;  /* 0x0000000f180f7220 */ /* 0x040fe20000400000 */
[C---:B------:R-:W-:Y:S01]  /*6d40*/  FFMA R9, R27.reuse, R2, R9 ;  /* 0x000000021b097223 */ /* 0x040fe20000000009 */
[----:B------:R-:W-:Y:S01]  /*6d50*/  FFMA R10, R27, R3, R10 ;  /* 0x000000031b0a7223 */ /* 0x000fe2000000000a */
[--C-:B------:R-:W-:Y:S01]  /*6d60*/  HADD2.F32 R2, -RZ, R38.reuse.H0_H0 ;  /* 0x20000026ff027230 */ /* 0x100fe20000004100 */
[----:B------:R-:W-:Y:S01]  /*6d70*/  F2FP.F16.F32.PACK_AB R34, R5, R4 ;  /* 0x000000040522723e */ /* 0x000fe200000000ff */
[----:B------:R-:W-:Y:S02]  /*6d80*/  HADD2.F32 R3, -RZ, R38.H1_H1 ;  /* 0x30000026ff037230 */ /* 0x000fe40000004100 */
[----:B------:R-:W-:Y:S01]  /*6d90*/  FFMA R15, R27, R0, R15 ;  /* 0x000000001b0f7223 */ /* 0x000fe2000000000f */
[C---:B------:R-:W-:Y:S01]  /*6da0*/  FMUL R13, R24.reuse, R17 ;  /* 0x00000011180d7220 */ /* 0x040fe20000400000 */
[--C-:B------:R-:W-:Y:S02]  /*6db0*/  HADD2.F32 R4, -RZ, R39.reuse.H0_H0 ;  /* 0x20000027ff047230 */ /* 0x100fe40000004100 */
[C---:B------:R-:W-:Y:S01]  /*6dc0*/  FMUL R14, R24.reuse, R18 ;  /* 0x00000012180e7220 */ /* 0x040fe20000400000 */
[----:B------:R-:W-:Y:S02]  /*6dd0*/  HADD2.F32 R0, -RZ, R39.H1_H1 ;  /* 0x30000027ff007230 */ /* 0x000fe40000004100 */
[----:B------:R-:W-:Y:S01]  /*6de0*/  FMUL R19, R24, R19 ;  /* 0x0000001318137220 */ /* 0x000fe20000400000 */
[----:B------:R-:W-:Y:S01]  /*6df0*/  F2FP.F16.F32.PACK_AB R35, R11, R6 ;  /* 0x000000060b23723e */ /* 0x000fe200000000ff */
[C---:B------:R-:W-:Y:S01]  /*6e00*/  FFMA R12, R27.reuse, R2, R12 ;  /* 0x000000021b0c7223 */ /* 0x040fe2000000000c */
[C---:B------:R-:W-:Y:S01]  /*6e10*/  FFMA R13, R27.reuse, R3, R13 ;  /* 0x000000031b0d7223 */ /* 0x040fe2000000000d */
[C---:B------:R-:W-:Y:S01]  /*6e20*/  FFMA R14, R27.reuse, R4, R14 ;  /* 0x000000041b0e7223 */ /* 0x040fe2000000000e */
[----:B------:R-:W-:Y:S01]  /*6e30*/  FFMA R19, R27, R0, R19 ;  /* 0x000000001b137223 */ /* 0x000fe20000000013 */
[----:B------:R1:W-:Y:S01]  /*6e40*/  STS.128 [R56+UR43+0x200], R32 ;  /* 0x0002002038007988 */ /* 0x0003e20008000c2b */
[----:B------:R-:W-:Y:S02]  /*6e50*/  F2FP.F16.F32.PACK_AB R8, R9, R8 ;  /* 0x000000080908723e */ /* 0x000fe400000000ff */
[----:B------:R-:W-:Y:S02]  /*6e60*/  F2FP.F16.F32.PACK_AB R9, R15, R10 ;  /* 0x0000000a0f09723e */ /* 0x000fe400000000ff */
[----:B------:R-:W-:Y:S02]  /*6e70*/  F2FP.F16.F32.PACK_AB R10, R13, R12 ;  /* 0x0000000c0d0a723e */ /* 0x000fe400000000ff */
[----:B------:R-:W-:Y:S05]  /*6e80*/  F2FP.F16.F32.PACK_AB R11, R19, R14 ;  /* 0x0000000e130b723e */ /* 0x000fea00000000ff */
[----:B------:R1:W-:Y:S01]  /*6e90*/  STS.128 [R62+0x200], R8 ;  /* 0x000200083e007388 */ /* 0x0003e20000000c00 */
[----:B------:R-:W-:Y:S01]  /*6ea0*/  @!PT LDS RZ, [RZ] ;  /* 0x00000000fffff984 */ /* 0x000fe20000000800 */
[----:B------:R-:W-:Y:S01]  /*6eb0*/  @!PT LDS RZ, [RZ] ;  /* 0x00000000fffff984 */ /* 0x000fe20000000800 */
[----:B------:R-:W-:Y:S01]  /*6ec0*/  @!PT LDS RZ, [RZ] ;  /* 0x00000000fffff984 */ /* 0x000fe20000000800 */
[----:B------:R-:W-:Y:S01]  /*6ed0*/  @!PT LDS RZ, [RZ] ;  /* 0x00000000fffff984 */ /* 0x000fe20000000800 */
[----:B------:R2:W-:Y:S07]  /*6ee0*/  MEMBAR.ALL.CTA ;  /* 0x0000000000007992 */ /* 0x0005ee0000008000 */
[----:B--2---:R-:W2:Y:S02]  /*6ef0*/  FENCE.VIEW.ASYNC.S ;  /* 0x00000000000073c6 */ /* 0x004ea40000000000 */
[----:B--2---:R-:W-:Y:S06]  /*6f00*/  BAR.SYNC.DEFER_BLOCKING 0x1, 0x80 ;  /* 0x0042000000007b1d */ /* 0x004fec0000010000 */
[----:B------:R-:W-:Y:S05]  /*6f10*/  @P0 BRA `(.L_x_116) ;  /* 0x00000000003c0947 */ /* 0x000fea0003800000 */
[----:B------:R-:W2:Y:S01]  /*6f20*/  LDCU.64 UR6, c[0x0][0x348] ;  /* 0x00006900ff0677ac */ /* 0x000ea20008000a00 */
[----:B------:R-:W-:Y:S01]  /*6f30*/  UIADD3 UR4, UPT, UPT, UR43, 0x200, URZ ;  /* 0x000002002b047890 */ /* 0x000fe2000fffe0ff */
[----:B------:R-:W-:Y:S01]  /*6f40*/  UMOV UR51, UR36 ;  /* 0x0000002400337c82 */ /* 0x000fe20008000000 */
[----:B------:R-:W-:Y:S02]  /*6f50*/  UIADD3 UR9, UPT, UPT, UR49, 0x40, URZ ;  /* 0x0000004031097890 */ /* 0x000fe4000fffe0ff */
[----:B------:R-:W-:Y:S02]  /*6f60*/  UIADD3 UR8, UPT, UPT, UR43, 0xa00, URZ ;  /* 0x00000a002b087890 */ /* 0x000fe4000fffe0ff */
[----:B------:R-:W-:Y:S01]  /*6f70*/  MOV R52, UR4 ;  /* 0x0000000400347c02 */ /* 0x000fe20008000f00 */
[----:B------:R-:W-:Y:S01]  /*6f80*/  UMOV UR10, UR50 ;  /* 0x00000032000a7c82 */ /* 0x000fe20008000000 */
[----:B------:R-:W-:Y:S02]  /*6f90*/  UMOV UR11, UR36 ;  /* 0x00000024000b7c82 */ /* 0x000fe40008000000 */
[----:B------:R-:W-:Y:S01]  /*6fa0*/  R2UR UR48, R52 ;  /* 0x00000000343072ca */ /* 0x000fe200000e0000 */
[----:B--2---:R-:W-:Y:S04]  /*6fb0*/  UIADD3 UR4, UP0, UPT, UR6, 0x680, URZ ;  /* 0x0000068006047890 */ /* 0x004fe8000ff1e0ff */
[----:B------:R-:W-:Y:S09]  /*6fc0*/  UIADD3.X UR5, UPT, UPT, URZ, UR7, URZ, UP0, !UPT ;  /* 0x00000007ff057290 */ /* 0x000ff200087fe4ff */
[----:B------:R2:W-:Y:S01]  /*6fd0*/  UTMASTG.3D [UR48], [UR4] ;  /* 0x00000030040073b5 */ /* 0x0005e20008010000 */
[----:B------:R2:W-:Y:S01]  /*6fe0*/  UTMASTG.3D [UR8], [UR4] ;  /* 0x00000008040073b5 */ /* 0x0005e20008010000 */
[----:B------:R0:W-:Y:S01]  /*6ff0*/  UTMACMDFLUSH ;  /* 0x00000000000079b7 */ /* 0x0001e20000000000 */
[----:B--2---:R-:W-:Y:S04]  /*7000*/  DEPBAR.LE SB0, 0x1 ;  /* 0x000080400000791a */ /* 0x004fe80000000000 */
.L_x_116:
[----:B------:R-:W-:Y:S05]  /*7010*/  BSYNC.RECONVERGENT B0 ;  /* 0x0000000000007941 */ /* 0x000fea0003800200 */
.L_x_115:
[----:B------:R-:W-:Y:S01]  /*7020*/  BAR.SYNC.DEFER_BLOCKING 0x1, 0x80 ;  /* 0x0042000000007b1d */ /* 0x000fe20000010000 */
[----:B------:R-:W-:Y:S01]  /*7030*/  ISETP.NE.AND P1, PT, R61, RZ, PT ;  /* 0x000000ff3d00720c */ /* 0x000fe20003f25270 */
[----:B------:R-:W-:Y:S01]  /*7040*/  UISETP.NE.AND UP0, UPT, UR52, URZ, UPT ;  /* 0x000000ff3400728c */ /* 0x000fe2000bf05270 */
[----:B------:R-:W-:Y:S11]  /*7050*/  LEA R2, R26, UR43, 0x3 ;  /* 0x0000002b1a027c11 */ /* 0x000ff6000f8e18ff */
[----:B------:R-:W-:Y:S01]  /*7060*/  @P1 SHF.L.U32 R3, R59, 0x1f, RZ ;  /* 0x0000001f3b031819 */ /* 0x000fe200000006ff */
[----:B------:R-:W-:Y:S06]  /*7070*/  BRA.U !UP0, `(.L_x_117) ;  /* 0x0000000108247547 */ /* 0x000fec000b800000 */
[----:B------:R-:W-:Y:S01]  /*7080*/  IMAD.U32 R4, RZ, RZ, UR46 ;  /* 0x0000002eff047e24 */ /* 0x000fe2000f8e00ff */
[----:B------:R-:W-:Y:S01]  /*7090*/  MOV R0, UR47 ;  /* 0x0000002f00007c02 */ /* 0x000fe20008000f00 */
[----:B------:R-:W-:Y:S03]  /*70a0*/  UIADD3 UR4, UPT, UPT, UR46, 0x1, URZ ;  /* 0x000000012e047890 */ /* 0x000fe6000fffe0ff */
[----:B------:R-:W-:Y:S01]  /*70b0*/  @P1 LEA R4, R4, UR43, 0x3 ;  /* 0x0000002b04041c11 */ /* 0x000fe2000f8e18ff */
[----:B------:R-:W-:Y:S04]  /*70c0*/  UISETP.NE.AND UP0, UPT, UR4, 0x4, UPT ;  /* 0x000000040400788c */ /* 0x000fe8000bf05270 */
[----:B------:R-:W-:Y:S01]  /*70d0*/  @P1 VIADD R4, R4, 0x50 ;  /* 0x0000005004041836 */ /* 0x000fe20000000000 */
[----:B------:R-:W-:Y:S04]  /*70e0*/  USEL UR46, UR4, URZ, UP0 ;  /* 0x000000ff042e7287 */ /* 0x000fe80008000000 */
[----:B------:R-:W-:Y:S04]  /*70f0*/  @P1 PRMT R0, R0, 0x654, R4 ;  /* 0x0000065400001816 */ /* 0x000fe80000000004 */
[----:B------:R2:W-:Y:S04]  /*7100*/  @P1 SYNCS.ARRIVE.TRANS64.RED.A1T0 RZ, [R0+URZ], RZ ;  /* 0x000000ff00ff19a7 */ /* 0x0005e800081004ff */
.L_x_117:
[----:B------:R-:W3:Y:S01]  /*7110*/  @P1 SYNCS.PHASECHK.TRANS64.TRYWAIT P0, [R2+URZ+0x30], R3 ;  /* 0x00003003020015a7 */ /* 0x000ee200080011ff */
[----:B------:R-:W-:Y:S01]  /*7120*/  BSSY B1, `(.L_x_118) ;  /* 0x0000012000017945 */ /* 0x000fe20003800000 */
[----:B---3--:R-:W-:Y:S03]  /*7130*/  @P1 SEL R63, RZ, 0x1, !P0 ;  /* 0x00000001ff3f1807 */ /* 0x008fe60004000000 */
[----:B------:R-:W-:Y:S05]  /*7140*/  @!P1 BRA `(.L_x_119) ;  /* 0x00000000003c9947 */ /* 0x000fea0003800000 */
[----:B------:R-:W-:Y:S01]  /*7150*/  ISETP.NE.AND P1, PT, R64, RZ, PT ;  /* 0x000000ff4000720c */ /* 0x000fe20003f25270 */
[----:B------:R-:W-:Y:S01]  /*7160*/  BSSY B0, `(.L_x_120) ;  /* 0x0000009000007945 */ /* 0x000fe20003800000 */
[----:B------:R-:W-:Y:S11]  /*7170*/  ISETP.NE.AND P0, PT, R63, RZ, PT ;  /* 0x000000ff3f00720c */ /* 0x000ff60003f05270 */
[----:B------:R-:W-:Y:S05]  /*7180*/  @P1 IMAD R4, R26, 0x1000, R56 ;  /* 0x000010001a041824 */ /* 0x000fea00078e0238 */
[----:B------:R-:W-:Y:S05]  /*7190*/  @P1 IADD3 R3, PT, PT, R4, UR43, RZ ;  /* 0x0000002b04031c10 */ /* 0x000fea000fffe0ff */
[----:B------:R-:W-:Y:S01]  /*71a0*/  @P1 IMAD.IADD R3, R65, 0x1, R3 ;  /* 0x0000000141031824 */ /* 0x000fe200078e0203 */
[----:B------:R-:W-:Y:S06]  /*71b0*/  @P0 BRA `(.L_x_121) ;  /* 0x00000000000c0947 */ /* 0x000fec0003800000 */
[----:B--2---:R-:W-:Y:S04]  /*71c0*/  SHF.L.U32 R0, R59, 0x1f, RZ ;  /* 0x0000001f3b007819 */ /* 0x004fe800000006ff */
[----:B------:R-:W2:Y:S02]  /*71d0*/  SYNCS.PHASECHK.TRANS64.TRYWAIT P0, [R2+URZ+0x30], R0 ;  /* 0x00003000020075a7 */ /* 0x000ea400080011ff */
[----:B--2---:R-:W-:Y:S05]  /*71e0*/  @!P0 BRA `(.L_x_122) ;  /* 0x0000002800088947 */ /* 0x004fea0003800000 */
.L_x_121:
[----:B------:R-:W-:Y:S05]  /*71f0*/  BSYNC B0 ;  /* 0x0000000000007941 */ /* 0x000fea0003800000 */
.L_x_120:
[----:B------:R-:W-:Y:S02]  /*7200*/  ISETP.NE.AND P0, PT, R64, RZ, PT ;  /* 0x000000ff4000720c */ /* 0x000fe40003f05270 */
[----:B------:R-:W-:Y:S11]  /*7210*/  IADD3 R26, PT, PT, R26, 0x1, RZ ;  /* 0x000000011a1a7810 */ /* 0x000ff60007ffe0ff */
[----:B------:R3:W4:Y:S04]  /*7220*/  @P0 LDS.128 R28, [R4+UR43+0x200] ;  /* 0x0002002b041c0984 */ /* 0x0007280008000c00 */
[----:B------:R3:W1:Y:S02]  /*7230*/  @P0 LDS.128 R36, [R3+0x200] ;  /* 0x0002000003240984 */ /* 0x0006640000000c00 */
.L_x_119:
[----:B------:R-:W-:Y:S05]  /*7240*/  BSYNC B1 ;  /* 0x0000000000017941 */ /* 0x000fea0003800000 */
.L_x_118:
[----:B--2---:R-:W-:Y:S05]  /*7250*/  VIADD R0, R25, 0x10 ;  /* 0x0000001019007836 */ /* 0x004fea0000000000 */
[----:B------:R-:W-:Y:S04]  /*7260*/  SHF.R.U32.HI R0, RZ, 0x15, R0 ;  /* 0x00000015ff007819 */ /* 0x000fe80000011600 */
[----:B------:R-:W-:Y:S11]  /*7270*/  LOP3.LUT P0, RZ, R0, 0x3, R47, 0x48, !PT ;  /* 0x0000000300ff7812 */ /* 0x000ff6000780482f */
[----:B------:R-:W-:Y:S02]  /*7280*/  @!UPT UIADD3 URZ, UPT, UPT, URZ, URZ, URZ ;  /* 0x000000fffffff290 */ /* 0x000fe4000fffe0ff */
[----:B------:R-:W-:Y:S05]  /*7290*/  @!P0 BRA `(.L_x_123) ;  /* 0x0000000000408947 */ /* 0x000fea0003800000 */
[----:B------:R-:W2:Y:S01]  /*72a0*/  LDCU.64 UR8, c[0x4][0x70] ;  /* 0x01000e00ff0877ac */ /* 0x000ea20008000a00 */
[----:B---3--:R-:W-:Y:S01]  /*72b0*/  MOV R3, 0x0 ;  /* 0x0000000000037802 */ /* 0x008fe20000000f00 */
[----:B------:R-:W-:Y:S02]  /*72c0*/  HFMA2 R12, -RZ, RZ, 0, 5.9604644775390625e-08 ;  /* 0x00000001ff0c7431 */ /* 0x000fe400000001ff */
[----:B-1----:R-:W-:Y:S02]  /*72d0*/  IMAD.MOV.U32 R8, RZ, RZ, 0x192 ;  /* 0x00000192ff087424 */ /* 0x002fe400078e00ff */
[----:B------:R-:W-:Y:S01]  /*72e0*/  IMAD.MOV.U32 R13, RZ, RZ, RZ ;  /* 0x000000ffff0d7224 */ /* 0x000fe200078e00ff */
[----:B------:R-:W1:Y:S01]  /*72f0*/  LDCU.64 UR6, c[0x4][0x78] ;  /* 0x01000f00ff0677ac */ /* 0x000e620008000a00 */
[----:B------:R-:W3:Y:S01]  /*7300*/  LDC.64 R2, c[0x4][R3] ;  /* 0x0100000003027b82 */ /* 0x000ee20000000a00 */
[----:B------:R-:W5:Y:S01]  /*7310*/  LDCU.64 UR4, c[0x4][0x10] ;  /* 0x01000200ff0477ac */ /* 0x000f620008000a00 */
[----:B--2---:R-:W-:Y:S01]  /*7320*/  MOV R5, UR9 ;  /* 0x0000000900057c02 */ /* 0x004fe20008000f00 */
[----:B------:R-:W-:Y:S01]  /*7330*/  IMAD.U32 R4, RZ, RZ, UR8 ;  /* 0x00000008ff047e24 */ /* 0x000fe2000f8e00ff */
[----:B-1----:R-:W-:Y:S01]  /*7340*/  MOV R7, UR7 ;  /* 0x0000000700077c02 */ /* 0x002fe20008000f00 */
[----:B------:R-:W-:Y:S01]  /*7350*/  IMAD.U32 R6, RZ, RZ, UR6 ;  /* 0x00000006ff067e24 */ /* 0x000fe2000f8e00ff */
[----:B-----5:R-:W-:Y:S01]  /*7360*/  MOV R11, UR5 ;  /* 0x00000005000b7c02 */ /* 0x020fe20008000f00 */
[----:B------:R-:W-:Y:S02]  /*7370*/  IMAD.U32 R10, RZ, RZ, UR4 ;  /* 0x00000004ff0a7e24 */ /* 0x000fe4000f8e00ff */
[----:B------:R-:W-:Y:S07]  /*7380*/  LEPC R20, `(.L_x_123) ;  /* 0x000000001014794e */ /* 0x000fee0000000000 */
[----:B---34-:R-:W-:Y:S05]  /*7390*/  CALL.ABS.NOINC R2 ;  /* 0x0000000002007343 */ /* 0x018fea0003c00000 */
.L_x_123:
[----:B------:R-:W-:Y:S01]  /*73a0*/  ISETP.NE.AND P6, PT, R61, RZ, PT ;  /* 0x000000ff3d00720c */ /* 0x000fe20003fc5270 */
[----:B------:R-:W-:Y:S05]  /*73b0*/  WARPSYNC.ALL ;  /* 0x0000000000007948 */ /* 0x000fea0003800000 */
[----:B------:R-:W-:Y:S01]  /*73c0*/  R2UR UR4, R25 ;  /* 0x00000000190472ca */ /* 0x000fe200000e0000 */
[----:B---34-:R-:W-:Y:S01]  /*73d0*/  HADD2.F32 R3, -RZ, R28.H0_H0 ;  /* 0x2000001cff037230 */ /* 0x018fe20000004100 */
[----:B------:R-:W-:Y:S01]  /*73e0*/  ISETP.NE.AND P0, PT, R60, RZ, PT ;  /* 0x000000ff3c00720c */ /* 0x000fe20003f05270 */
[----:B------:R-:W-:Y:S01]  /*73f0*/  HADD2.F32 R20, -RZ, R30.H0_H0 ;  /* 0x2000001eff147230 */ /* 0x000fe20000004100 */
[----:B------:R-:W-:Y:S09]  /*7400*/  BSSY.RECONVERGENT B0, `(.L_x_124) ;  /* 0x0000058000007945 */ /* 0x000ff20003800200 */
[----:B-1----:R-:W1:Y:S02]  /*7410*/  LDTM.x16 R4, tmem[UR4+0x10] ;  /* 0x00001004000479ee */ /* 0x002e640008240000 */
[C---:B-1----:R-:W-:Y:S01]  /*7420*/  FMUL R0, R24.reuse, R4 ;  /* 0x0000000418007220 */ /* 0x042fe20000400000 */
[----:B------:R-:W-:Y:S02]  /*7430*/  HADD2.F32 R4, -RZ, R28.H1_H1 ;  /* 0x3000001cff047230 */ /* 0x000fe40000004100 */
[C---:B------:R-:W-:Y:S01]  /*7440*/  FMUL R2, R24.reuse, R5 ;  /* 0x0000000518027220 */ /* 0x040fe20000400000 */
[--C-:B------:R-:W-:Y:S02]  /*7450*/  HADD2.F32 R5, -RZ, R29.reuse.H0_H0 ;  /* 0x2000001dff057230 */ /* 0x100fe40000004100 */
[C---:B------:R-:W-:Y:S01]  /*7460*/  FFMA R0, R27.reuse, R3, R0 ;  /* 0x000000031b007223 */ /* 0x040fe20000000000 */
[C---:B------:R-:W-:Y:S01]  /*7470*/  FMUL R3, R24.reuse, R6 ;  /* 0x0000000618037220 */ /* 0x040fe20000400000 */
[----:B------:R-:W-:Y:S02]  /*7480*/  HADD2.F32 R6, -RZ, R29.H1_H1 ;  /* 0x3000001dff067230 */ /* 0x000fe40000004100 */
[C---:B------:R-:W-:Y:S01]  /*7490*/  FFMA R2, R27.reuse, R4, R2 ;  /* 0x000000041b027223 */ /* 0x040fe20000000002 */
[C---:B------:R-:W-:Y:S01]  /*74a0*/  FMUL R7, R24.reuse, R7 ;  /* 0x0000000718077220 */ /* 0x040fe20000400000 */
[C---:B------:R-:W-:Y:S01]  /*74b0*/  FFMA R3, R27.reuse, R5, R3 ;  /* 0x000000051b037223 */ /* 0x040fe20000000003 */
[C---:B------:R-:W-:Y:S01]  /*74c0*/  FMUL R4, R24.reuse, R8 ;  /* 0x0000000818047220 */ /* 0x040fe20000400000 */
[----:B------:R-:W-:Y:S01]  /*74d0*/  FMUL R5, R24, R9 ;  /* 0x0000000918057220 */ /* 0x000fe20000400000 */
[----:B------:R-:W-:Y:S01]  /*74e0*/  F2FP.F16.F32.PACK_AB R32, R2, R0 ;  /* 0x000000000220723e */ /* 0x000fe200000000ff */
[C---:B------:R-:W-:Y:S01]  /*74f0*/  FFMA R7, R27.reuse, R6, R7 ;  /* 0x000000061b077223 */ /* 0x040fe20000000007 */
[----:B------:R-:W-:Y:S02]  /*7500*/  HADD2.F32 R0, -RZ, R30.H1_H1 ;  /* 0x3000001eff007230 */ /* 0x000fe40000004100 */
[----:B------:R-:W-:Y:S01]  /*7510*/  FFMA R4, R27, R20, R4 ;  /* 0x000000141b047223 */ /* 0x000fe20000000004 */
[--C-:B------:R-:W-:Y:S02]  /*7520*/  HADD2.F32 R2, -RZ, R31.reuse.H0_H0 ;  /* 0x2000001fff027230 */ /* 0x100fe40000004100 */
[C---:B------:R-:W-:Y:S01]  /*7530*/  FMUL R6, R24.reuse, R10 ;  /* 0x0000000a18067220 */ /* 0x040fe20000400000 */
[----:B------:R-:W-:Y:S01]  /*7540*/  F2FP.F16.F32.PACK_AB R33, R7, R3 ;  /* 0x000000030721723e */ /* 0x000fe200000000ff */
[----:B------:R-:W-:Y:S02]  /*7550*/  HADD2.F32 R3, -RZ, R31.H1_H1 ;  /* 0x3000001fff037230 */ /* 0x000fe40000004100 */
[C---:B------:R-:W-:Y:S01]  /*7560*/  FFMA R5, R27.reuse, R0, R5 ;  /* 0x000000001b057223 */ /* 0x040fe20000000005 */
[C---:B------:R-:W-:Y:S01]  /*7570*/  FMUL R11, R24.reuse, R11 ;  /* 0x0000000b180b7220 */ /* 0x040fe20000400000 */
[--C-:B------:R-:W-:Y:S02]  /*7580*/  HADD2.F32 R7, -RZ, R36.reuse.H0_H0 ;  /* 0x20000024ff077230 */ /* 0x100fe40000004100 */
[C---:B------:R-:W-:Y:S01]  /*7590*/  FMUL R8, R24.reuse, R12 ;  /* 0x0000000c18087220 */ /* 0x040fe20000400000 */
[----:B------:R-:W-:Y:S02]  /*75a0*/  HADD2.F32 R0, -RZ, R36.H1_H1 ;  /* 0x30000024ff007230 */ /* 0x000fe40000004100 */
[C---:B------:R-:W-:Y:S01]  /*75b0*/  FMUL R9, R24.reuse, R13 ;  /* 0x0000000d18097220 */ /* 0x040fe20000400000 */
[C---:B------:R-:W-:Y:S01]  /*75c0*/  FFMA R6, R27.reuse, R2, R6 ;  /* 0x000000021b067223 */ /* 0x040fe20000000006 */
[C---:B------:R-:W-:Y:S01]  /*75d0*/  FFMA R11, R27.reuse, R3, R11 ;  /* 0x000000031b0b7223 */ /* 0x040fe2000000000b */
[C---:B------:R-:W-:Y:S01]  /*75e0*/  FFMA R8, R27.reuse, R7, R8 ;  /* 0x000000071b087223 */ /* 0x040fe20000000008 */
[C---:B------:R-:W-:Y:S01]  /*75f0*/  FFMA R9, R27.reuse, R0, R9 ;  /* 0x000000001b097223 */ /* 0x040fe20000000009 */
[--C-:B------:R-:W-:Y:S02]  /*7600*/  HADD2.F32 R2, -RZ, R37.reuse.H0_H0 ;  /* 0x20000025ff027230 */ /* 0x100fe40000004100 */
[C---:B------:R-:W-:Y:S01]  /*7610*/  FMUL R10, R24.reuse, R14 ;  /* 0x0000000e180a7220 */ /* 0x040fe20000400000 */
[----:B------:R-:W-:Y:S02]  /*7620*/  HADD2.F32 R0, -RZ, R37.H1_H1 ;  /* 0x30000025ff007230 */ /* 0x000fe40000004100 */
[C---:B------:R-:W-:Y:S01]  /*7630*/  FMUL R15, R24.reuse, R15 ;  /* 0x0000000f180f7220 */ /* 0x040fe20000400000 */
[C---:B------:R-:W-:Y:S01]  /*7640*/  FMUL R12, R24.reuse, R16 ;  /* 0x00000010180c7220 */ /* 0x040fe20000400000 */
[C---:B------:R-:W-:Y:S01]  /*7650*/  FFMA R10, R27.reuse, R2, R10 ;  /* 0x000000021b0a7223 */ /* 0x040fe2000000000a */
[--C-:B------:R-:W-:Y:S02]  /*7660*/  HADD2.F32 R2, -RZ, R38.reuse.H0_H0 ;  /* 0x20000026ff027230 */ /* 0x100fe40000004100 */
[----:B------:R-:W-:Y:S01]  /*7670*/  FFMA R15, R27, R0, R15 ;  /* 0x000000001b0f7223 */ /* 0x000fe2000000000f */
[----:B------:R-:W-:Y:S01]  /*7680*/  HADD2.F32 R0, -RZ, R38.H1_H1 ;  /* 0x30000026ff007230 */ /* 0x000fe20000004100 */
[----:B------:R-:W-:Y:S01]  /*7690*/  F2FP.F16.F32.PACK_AB R34, R5, R4 ;  /* 0x000000040522723e */ /* 0x000fe200000000ff */
        /* <DEDUP_REMOVED lines=14> */
[----:B------:R-:W-:Y:S02]  /*7780*/  F2FP.F16.F32.PACK_AB R11, R19, R14 ;  /* 0x0000000e130b723e */ /* 0x000fe400000000ff */
[----:B------:R-:W-:Y:S02]  /*7790*/  MOV R2, UR46 ;  /* 0x0000002e00027c02 */ /* 0x000fe40008000f00 */
[----:B------:R-:W-:Y:S01]  /*77a0*/  MOV R0, UR47 ;  /* 0x0000002f00007c02 */ /* 0x000fe20008000f00 */
[----:B------:R1:W-:Y:S01]  /*77b0*/  STS.128 [R62+0x1200], R8 ;  /* 0x001200083e007388 */ /* 0x0003e20000000c00 */
[----:B------:R-:W-:Y:S02]  /*77c0*/  @P6 LEA R2, R2, UR43, 0x3 ;  /* 0x0000002b02026c11 */ /* 0x000fe4000f8e18ff */
[----:B------:R-:W-:Y:S02]  /*77d0*/  @P6 SHF.L.U32 R3, R59, 0x1f, RZ ;  /* 0x0000001f3b036819 */ /* 0x000fe400000006ff */
[----:B------:R-:W-:Y:S01]  /*77e0*/  @P6 IADD3 R2, PT, PT, R2, 0x50, RZ ;  /* 0x0000005002026810 */ /* 0x000fe20007ffe0ff */
[----:B------:R-:W-:Y:S01]  /*77f0*/  @!PT LDS RZ, [RZ] ;  /* 0x00000000fffff984 */ /* 0x000fe20000000800 */
[----:B------:R-:W-:Y:S01]  /*7800*/  @!PT LDS RZ, [RZ] ;  /* 0x00000000fffff984 */ /* 0x000fe20000000800 */
[----:B------:R-:W-:Y:S01]  /*7810*/  @!PT LDS RZ, [RZ] ;  /* 0x00000000fffff984 */ /* 0x000fe20000000800 */
[----:B------:R-:W-:Y:S01]  /*7820*/  @!PT LDS RZ, [RZ] ;  /* 0x00000000fffff984 */ /* 0x000fe20000000800 */
[----:B------:R2:W-:Y:S06]  /*7830*/  MEMBAR.ALL.CTA ;  /* 0x0000000000007992 */ /* 0x0005ec0000008000 */
[----:B--2---:R-:W2:Y:S01]  /*7840*/  FENCE.VIEW.ASYNC.S ;  /* 0x00000000000073c6 */ /* 0x004ea20000000000 */
[----:B------:R-:W-:Y:S02]  /*7850*/  @P6 PRMT R0, R0, 0x654, R2 ;  /* 0x0000065400006816 */ /* 0x000fe40000000002 */
[----:B------:R-:W-:Y:S01]  /*7860*/  LEA R2, R26, UR43, 0x3 ;  /* 0x0000002b1a027c11 */ /* 0x000fe2000f8e18ff */
[----:B--2---:R-:W-:Y:S06]  /*7870*/  BAR.SYNC.DEFER_BLOCKING 0x1, 0x80 ;  /* 0x0042000000007b1d */ /* 0x004fec0000010000 */
[----:B------:R-:W-:Y:S05]  /*7880*/  @P0 BRA `(.L_x_125) ;  /* 0x00000000003c0947 */ /* 0x000fea0003800000 */
[----:B------:R-:W2:Y:S01]  /*7890*/  LDCU.64 UR6, c[0x0][0x348] ;  /* 0x00006900ff0677ac */ /* 0x000ea20008000a00 */
[----:B------:R-:W-:Y:S02]  /*78a0*/  UIADD3 UR13, UPT, UPT, UR49, 0x10, URZ ;  /* 0x00000010310d7890 */ /* 0x000fe4000fffe0ff */
[----:B------:R-:W-:Y:S01]  /*78b0*/  UIADD3 UR12, UPT, UPT, UR43, 0x1200, URZ ;  /* 0x000012002b0c7890 */ /* 0x000fe2000fffe0ff */
[----:B------:R-:W-:Y:S01]  /*78c0*/  UMOV UR14, UR50 ;  /* 0x00000032000e7c82 */ /* 0x000fe20008000000 */
[----:B------:R-:W-:Y:S01]  /*78d0*/  UMOV UR15, UR36 ;  /* 0x00000024000f7c82 */ /* 0x000fe20008000000 */
[----:B------:R-:W-:Y:S02]  /*78e0*/  UIADD3 UR9, UPT, UPT, UR49, 0x50, URZ ;  /* 0x0000005031097890 */ /* 0x000fe4000fffe0ff */
[----:B------:R-:W-:Y:S01]  /*78f0*/  UIADD3 UR8, UPT, UPT, UR43, 0x1a00, URZ ;  /* 0x00001a002b087890 */ /* 0x000fe2000fffe0ff */
[----:B------:R-:W-:Y:S01]  /*7900*/  UMOV UR10, UR50 ;  /* 0x00000032000a7c82 */ /* 0x000fe20008000000 */
[----:B------:R-:W-:Y:S01]  /*7910*/  UMOV UR11, UR36 ;  /* 0x00000024000b7c82 */ /* 0x000fe20008000000 */
[----:B--2---:R-:W-:Y:S04]  /*7920*/  UIADD3 UR4, UP0, UPT, UR6, 0x680, URZ ;  /* 0x0000068006047890 */ /* 0x004fe8000ff1e0ff */
[----:B------:R-:W-:Y:S09]  /*7930*/  UIADD3.X UR5, UPT, UPT, URZ, UR7, URZ, UP0, !UPT ;  /* 0x00000007ff057290 */ /* 0x000ff200087fe4ff */
[----:B------:R2:W-:Y:S01]  /*7940*/  UTMASTG.3D [UR12], [UR4] ;  /* 0x0000000c040073b5 */ /* 0x0005e20008010000 */
[----:B------:R2:W-:Y:S01]  /*7950*/  UTMASTG.3D [UR8], [UR4] ;  /* 0x00000008040073b5 */ /* 0x0005e20008010000 */
[----:B------:R0:W-:Y:S01]  /*7960*/  UTMACMDFLUSH ;  /* 0x00000000000079b7 */ /* 0x0001e20000000000 */
[----:B--2---:R-:W-:Y:S04]  /*7970*/  DEPBAR.LE SB0, 0x1 ;  /* 0x000080400000791a */ /* 0x004fe80000000000 */
.L_x_125:
[----:B------:R-:W-:Y:S05]  /*7980*/  BSYNC.RECONVERGENT B0 ;  /* 0x0000000000007941 */ /* 0x000fea0003800200 */
.L_x_124:
[----:B------:R-:W-:Y:S01]  /*7990*/  BAR.SYNC.DEFER_BLOCKING 0x1, 0x80 ;  /* 0x0042000000007b1d */ /* 0x000fe20000010000 */
[----:B------:R-:W-:Y:S04]  /*79a0*/  UIADD3 UR4, UPT, UPT, UR46, 0x1, URZ ;  /* 0x000000012e047890 */ /* 0x000fe8000fffe0ff */
[----:B------:R-:W-:Y:S04]  /*79b0*/  UISETP.NE.AND UP0, UPT, UR4, 0x4, UPT ;  /* 0x000000040400788c */ /* 0x000fe8000bf05270 */
[----:B------:R-:W-:Y:S01]  /*79c0*/  USEL UR44, UR4, URZ, UP0 ;  /* 0x000000ff042c7287 */ /* 0x000fe20008000000 */
[----:B------:R2:W-:Y:S01]  /*79d0*/  @P6 SYNCS.ARRIVE.TRANS64.RED.A1T0 RZ, [R0+URZ], RZ ;  /* 0x000000ff00ff69a7 */ /* 0x0005e200081004ff */
[----:B------:R-:W-:Y:S01]  /*79e0*/  BSSY B1, `(.L_x_126) ;  /* 0x0000013000017945 */ /* 0x000fe20003800000 */
[----:B------:R-:W3:Y:S02]  /*79f0*/  @P6 SYNCS.PHASECHK.TRANS64.TRYWAIT P0, [R2+URZ+0x30], R3 ;  /* 0x00003003020065a7 */ /* 0x000ee400080011ff */
[----:B---3--:R-:W-:Y:S01]  /*7a00*/  @P6 SEL R63, RZ, 0x1, !P0 ;  /* 0x00000001ff3f6807 */ /* 0x008fe20004000000 */
[----:B--2---:R-:W-:Y:S06]  /*7a10*/  @!P6 BRA `(.L_x_127) ;  /* 0x00000000003ce947 */ /* 0x004fec0003800000 */
[----:B------:R-:W-:Y:S01]  /*7a20*/  ISETP.NE.AND P1, PT, R64, RZ, PT ;  /* 0x000000ff4000720c */ /* 0x000fe20003f25270 */
[----:B------:R-:W-:Y:S01]  /*7a30*/  BSSY B0, `(.L_x_128) ;  /* 0x0000009000007945 */ /* 0x000fe20003800000 */
[----:B------:R-:W-:Y:S11]  /*7a40*/  ISETP.NE.AND P0, PT, R63, RZ, PT ;  /* 0x000000ff3f00720c */ /* 0x000ff60003f05270 */
[----:B------:R-:W-:Y:S05]  /*7a50*/  @P1 IMAD R3, R26, 0x1000, R56 ;  /* 0x000010001a031824 */ /* 0x000fea00078e0238 */
[----:B------:R-:W-:Y:S05]  /*7a60*/  @P1 IADD3 R0, PT, PT, R3, UR43, RZ ;  /* 0x0000002b03001c10 */ /* 0x000fea000fffe0ff */
[----:B------:R-:W-:Y:S01]  /*7a70*/  @P1 IMAD.IADD R0, R65, 0x1, R0 ;  /* 0x0000000141001824 */ /* 0x000fe200078e0200 */
[----:B------:R-:W-:Y:S06]  /*7a80*/  @P0 BRA `(.L_x_129) ;  /* 0x00000000000c0947 */ /* 0x000fec0003800000 */
[----:B------:R-:W-:Y:S04]  /*7a90*/  SHF.L.U32 R4, R59, 0x1f, RZ ;  /* 0x0000001f3b047819 */ /* 0x000fe800000006ff */
[----:B------:R-:W2:Y:S02]  /*7aa0*/  SYNCS.PHASECHK.TRANS64.TRYWAIT P0, [R2+URZ+0x30], R4 ;  /* 0x00003004020075a7 */ /* 0x000ea400080011ff */
[----:B--2---:R-:W-:Y:S05]  /*7ab0*/  @!P0 BRA `(.L_x_130) ;  /* 0x0000001c00e88947 */ /* 0x004fea0003800000 */
.L_x_129:
[----:B------:R-:W-:Y:S05]  /*7ac0*/  BSYNC B0 ;  /* 0x0000000000007941 */ /* 0x000fea0003800000 */
.L_x_128:
[----:B------:R-:W-:Y:S02]  /*7ad0*/  ISETP.NE.AND P0, PT, R64, RZ, PT ;  /* 0x000000ff4000720c */ /* 0x000fe40003f05270 */
[----:B------:R-:W-:Y:S11]  /*7ae0*/  IADD3 R26, PT, PT, R26, 0x1, RZ ;  /* 0x000000011a1a7810 */ /* 0x000ff60007ffe0ff */
[----:B------:R3:W4:Y:S04]  /*7af0*/  @P0 LDS.128 R28, [R3+UR43+0x200] ;  /* 0x0002002b031c0984 */ /* 0x0007280008000c00 */
[----:B------:R3:W1:Y:S02]  /*7b00*/  @P0 LDS.128 R36, [R0+0x200] ;  /* 0x0002000000240984 */ /* 0x0006640000000c00 */
.L_x_127:
[----:B------:R-:W-:Y:S05]  /*7b10*/  BSYNC B1 ;  /* 0x0000000000017941 */ /* 0x000fea0003800000 */
.L_x_126:
[----:B---3--:R-:W-:Y:S05]  /*7b20*/  VIADD R0, R25, 0x20 ;  /* 0x0000002019007836 */ /* 0x008fea0000000000 */
[----:B------:R-:W-:Y:S04]  /*7b30*/  SHF.R.U32.HI R0, RZ, 0x15, R0 ;  /* 0x00000015ff007819 */ /* 0x000fe80000011600 */
[----:B------:R-:W-:Y:S11]  /*7b40*/  LOP3.LUT P0, RZ, R0, 0x3, R47, 0x48, !PT ;  /* 0x0000000300ff7812 */ /* 0x000ff6000780482f */
[----:B------:R-:W-:Y:S02]  /*7b50*/  @!UPT UIADD3 URZ, UPT, UPT, URZ, URZ, URZ ;  /* 0x000000fffffff290 */ /* 0x000fe4000fffe0ff */
[----:B------:R-:W-:Y:S05]  /*7b60*/  @!P0 BRA `(.L_x_131) ;  /* 0x0000000000408947 */ /* 0x000fea0003800000 */
[----:B------:R-:W3:Y:S01]  /*7b70*/  LDCU.64 UR8, c[0x4][0x70] ;  /* 0x01000e00ff0877ac */ /* 0x000ee20008000a00 */
[----:B------:R-:W-:Y:S01]  /*7b80*/  MOV R3, 0x0 ;  /* 0x0000000000037802 */ /* 0x000fe20000000f00 */
[----:B------:R-:W-:Y:S02]  /*7b90*/  HFMA2 R12, -RZ, RZ, 0, 5.9604644775390625e-08 ;  /* 0x00000001ff0c7431 */ /* 0x000fe400000001ff */
[----:B-1----:R-:W-:Y:S02]  /*7ba0*/  IMAD.MOV.U32 R8, RZ, RZ, 0x192 ;  /* 0x00000192ff087424 */ /* 0x002fe400078e00ff */
[----:B------:R-:W-:Y:S01]  /*7bb0*/  IMAD.MOV.U32 R13, RZ, RZ, RZ ;  /* 0x000000ffff0d7224 */ /* 0x000fe200078e00ff */
[----:B------:R-:W1:Y:S01]  /*7bc0*/  LDCU.64 UR6, c[0x4][0x78] ;  /* 0x01000f00ff0677ac */ /* 0x000e620008000a00 */
[----:B--2---:R-:W2:Y:S01]  /*7bd0*/  LDC.64 R2, c[0x4][R3] ;  /* 0x0100000003027b82 */ /* 0x004ea20000000a00 */
[----:B------:R-:W5:Y:S01]  /*7be0*/  LDCU.64 UR4, c[0x4][0x10] ;  /* 0x01000200ff0477ac */ /* 0x000f620008000a00 */
[----:B---3--:R-:W-:Y:S01]  /*7bf0*/  MOV R5, UR9 ;  /* 0x0000000900057c02 */ /* 0x008fe20008000f00 */
[----:B------:R-:W-:Y:S01]  /*7c00*/  IMAD.U32 R4, RZ, RZ, UR8 ;  /* 0x00000008ff047e24 */ /* 0x000fe2000f8e00ff */
[----:B-1----:R-:W-:Y:S01]  /*7c10*/  MOV R7, UR7 ;  /* 0x0000000700077c02 */ /* 0x002fe20008000f00 */
[----:B------:R-:W-:Y:S01]  /*7c20*/  IMAD.U32 R6, RZ, RZ, UR6 ;  /* 0x00000006ff067e24 */ /* 0x000fe2000f8e00ff */
[----:B-----5:R-:W-:Y:S01]  /*7c30*/  MOV R11, UR5 ;  /* 0x00000005000b7c02 */ /* 0x020fe20008000f00 */
[----:B------:R-:W-:Y:S02]  /*7c40*/  IMAD.U32 R10, RZ, RZ, UR4 ;  /* 0x00000004ff0a7e24 */ /* 0x000fe4000f8e00ff */
[----:B------:R-:W-:Y:S07]  /*7c50*/  LEPC R20, `(.L_x_131) ;  /* 0x000000001014794e */ /* 0x000fee0000000000 */
[----:B--2-4-:R-:W-:Y:S05]  /*7c60*/  CALL.ABS.NOINC R2 ;  /* 0x0000000002007343 */ /* 0x014fea0003c00000 */
.L_x_131:
[----:B------:R-:W-:Y:S01]  /*7c70*/  ISETP.NE.AND P6, PT, R61, RZ, PT ;  /* 0x000000ff3d00720c */ /* 0x000fe20003fc5270 */
[----:B------:R-:W-:Y:S05]  /*7c80*/  WARPSYNC.ALL ;  /* 0x0000000000007948 */ /* 0x000fea0003800000 */
[----:B------:R-:W-:Y:S01]  /*7c90*/  R2UR UR4, R25 ;  /* 0x00000000190472ca */ /* 0x000fe200000e0000 */
[----:B----4-:R-:W-:Y:S01]  /*7ca0*/  HADD2.F32 R3, -RZ, R28.H0_H0 ;  /* 0x2000001cff037230 */ /* 0x010fe20000004100 */
[----:B------:R-:W-:Y:S01]  /*7cb0*/  ISETP.NE.AND P0, PT, R60, RZ, PT ;  /* 0x000000ff3c00720c */ /* 0x000fe20003f05270 */
[----:B------:R-:W-:Y:S01]  /*7cc0*/  HADD2.F32 R20, -RZ, R30.H0_H0 ;  /* 0x2000001eff147230 */ /* 0x000fe20000004100 */
[----:B------:R-:W-:Y:S09]  /*7cd0*/  BSSY.RECONVERGENT B0, `(.L_x_132) ;  /* 0x0000058000007945 */ /* 0x000ff20003800200 */
[----:B-12---:R-:W1:Y:S02]  /*7ce0*/  LDTM.x16 R4, tmem[UR4+0x20] ;  /* 0x00002004000479ee */ /* 0x006e640008240000 */
        /* <DEDUP_REMOVED lines=59> */
[----:B------:R-:W-:Y:S02]  /*80a0*/  LEA R3, R26, UR43, 0x3 ;  /* 0x0000002b1a037c11 */ /* 0x000fe4000f8e18ff */
        /* <DEDUP_REMOVED lines=8> */
[----:B------:R-:W-:Y:S01]  /*8130*/  @P6 SHF.L.U32 R2, R59, 0x1f, RZ ;  /* 0x0000001f3b026819 */ /* 0x000fe200000006ff */
        /* <DEDUP_REMOVED lines=17> */
.L_x_133:
[----:B------:R-:W-:Y:S05]  /*8250*/  BSYNC.RECONVERGENT B0 ;  /* 0x0000000000007941 */ /* 0x000fea0003800200 */
.L_x_132:
        /* <DEDUP_REMOVED lines=19> */
.L_x_137:
[----:B------:R-:W-:Y:S05]  /*8390*/  BSYNC B0 ;  /* 0x0000000000007941 */ /* 0x000fea0003800000 */
.L_x_136:
[----:B------:R-:W-:Y:S11]  /*83a0*/  ISETP.NE.AND P0, PT, R64, RZ, PT ;  /* 0x000000ff4000720c */ /* 0x000ff60003f05270 */
[----:B------:R-:W-:Y:S02]  /*83b0*/  @!UPT UIADD3 URZ, UPT, UPT, URZ, URZ, URZ ;  /* 0x000000fffffff290 */ /* 0x000fe4000fffe0ff */
[----:B------:R3:W4:Y:S04]  /*83c0*/  @P0 LDS.128 R28, [R26+UR43+0x200] ;  /* 0x0002002b1a1c0984 */ /* 0x0007280008000c00 */
[----:B------:R3:W1:Y:S02]  /*83d0*/  @P0 LDS.128 R36, [R65+0x200] ;  /* 0x0002000041240984 */ /* 0x0006640000000c00 */
.L_x_135:
[----:B------:R-:W-:Y:S05]  /*83e0*/  BSYNC B1 ;  /* 0x0000000000017941 */ /* 0x000fea0003800000 */
.L_x_134:
[----:B--2---:R-:W-:Y:S05]  /*83f0*/  VIADD R0, R25, 0x30 ;  /* 0x0000003019007836 */ /* 0x004fea0000000000 */
[----:B------:R-:W-:Y:S04]  /*8400*/  SHF.R.U32.HI R0, RZ, 0x15, R0 ;  /* 0x00000015ff007819 */ /* 0x000fe80000011600 */
[----:B------:R-:W-:Y:S11]  /*8410*/  LOP3.LUT P0, RZ, R0, 0x3, R47, 0x48, !PT ;  /* 0x0000000300ff7812 */ /* 0x000ff6000780482f */
[----:B------:R-:W-:Y:S02]  /*8420*/  @!UPT UIADD3 URZ, UPT, UPT, URZ, URZ, URZ ;  /* 0x000000fffffff290 */ /* 0x000fe4000fffe0ff */
[----:B------:R-:W-:Y:S05]  /*8430*/  @!P0 BRA `(.L_x_139) ;  /* 0x0000000000408947 */ /* 0x000fea0003800000 */
[----:B------:R-:W2:Y:S01]  /*8440*/  LDCU.64 UR8, c[0x4][0x70] ;  /* 0x01000e00ff0877ac */ /* 0x000ea20008000a00 */
[----:B------:R-:W-:Y:S01]  /*8450*/  MOV R3, 0x0 ;  /* 0x0000000000037802 */ /* 0x000fe20000000f00 */
        /* <DEDUP_REMOVED lines=14> */
.L_x_139:
[----:B------:R-:W-:Y:S01]  /*8540*/  ISETP.NE.AND P0, PT, R60, RZ, PT ;  /* 0x000000ff3c00720c */ /* 0x000fe20003f05270 */
[----:B------:R-:W-:Y:S05]  /*8550*/  WARPSYNC.ALL ;  /* 0x0000000000007948 */ /* 0x000fea0003800000 */
[----:B------:R-:W-:Y:S01]  /*8560*/  R2UR UR4, R25 ;  /* 0x00000000190472ca */ /* 0x000fe200000e0000 */
[--C-:B----4-:R-:W-:Y:S01]  /*8570*/  HADD2.F32 R20, -RZ, R28.reuse.H0_H0 ;  /* 0x2000001cff147230 */ /* 0x110fe20000004100 */
[----:B------:R-:W-:Y:S01]  /*8580*/  IADD3 R53, PT, PT, R53, 0xc0, RZ ;  /* 0x000000c035357810 */ /* 0x000fe20007ffe0ff */
[----:B------:R-:W-:Y:S01]  /*8590*/  HADD2.F32 R21, -RZ, R28.H1_H1 ;  /* 0x3000001cff157230 */ /* 0x000fe20000004100 */
[----:B------:R-:W-:Y:S01]  /*85a0*/  BSSY.RECONVERGENT B0, `(.L_x_140) ;  /* 0x0000054000007945 */ /* 0x000fe20003800200 */
[--C-:B------:R-:W-:Y:S01]  /*85b0*/  HADD2.F32 R25, -RZ, R29.reuse.H0_H0 ;  /* 0x2000001dff197230 */ /* 0x100fe20000004100 */
[----:B------:R-:W-:Y:S01]  /*85c0*/  LOP3.LUT R53, R53, 0xfefffff8, RZ, 0xc0, !PT ;  /* 0xfefffff835357812 */ /* 0x000fe200078ec0ff */
[----:B---3--:R-:W-:Y:S02]  /*85d0*/  HADD2.F32 R26, -RZ, R29.H1_H1 ;  /* 0x3000001dff1a7230 */ /* 0x008fe40000004100 */
[--C-:B------:R-:W-:Y:S02]  /*85e0*/  HADD2.F32 R28, -RZ, R30.reuse.H0_H0 ;  /* 0x2000001eff1c7230 */ /* 0x100fe40000004100 */
[----:B------:R-:W-:Y:S02]  /*85f0*/  HADD2.F32 R29, -RZ, R30.H1_H1 ;  /* 0x3000001eff1d7230 */ /* 0x000fe40000004100 */
[----:B-1----:R-:W1:Y:S01]  /*8600*/  LDTM.x16 R4, tmem[UR4+0x30] ;  /* 0x00003004000479ee */ /* 0x002e620008240000 */
[----:B------:R-:W-:Y:S01]  /*8610*/  NOP ;  /* 0x0000000000007918 */ /* 0x000fe20000000000 */
[----:B-1----:R1:W-:Y:S01]  /*8620*/  SYNCS.ARRIVE.TRANS64.RED.A1T0 RZ, [R53+URZ], RZ ;  /* 0x000000ff35ff79a7 */ /* 0x0023e200081004ff */
[--C-:B------:R-:W-:Y:S02]  /*8630*/  HADD2.F32 R30, -RZ, R31.reuse.H0_H0 ;  /* 0x2000001fff1e7230 */ /* 0x100fe40000004100 */
[----:B------:R-:W-:Y:S02]  /*8640*/  HADD2.F32 R31, -RZ, R31.H1_H1 ;  /* 0x3000001fff1f7230 */ /* 0x000fe40000004100 */
        /* <DEDUP_REMOVED lines=8> */
[C---:B------:R-:W-:Y:S01]  /*86d0*/  FMUL R4, R24.reuse, R4 ;  /* 0x0000000418047220 */ /* 0x040fe20000400000 */
[C---:B------:R-:W-:Y:S01]  /*86e0*/  FMUL R5, R24.reuse, R5 ;  /* 0x0000000518057220 */ /* 0x040fe20000400000 */
[C---:B------:R-:W-:Y:S01]  /*86f0*/  FMUL R6, R24.reuse, R6 ;  /* 0x0000000618067220 */ /* 0x040fe20000400000 */
[C---:B------:R-:W-:Y:S01]  /*8700*/  FMUL R7, R24.reuse, R7 ;  /* 0x0000000718077220 */ /* 0x040fe20000400000 */
[C---:B------:R-:W-:Y:S01]  /*8710*/  FFMA R4, R27.reuse, R20, R4 ;  /* 0x000000141b047223 */ /* 0x040fe20000000004 */
        /* <DEDUP_REMOVED lines=15> */
[C---:B------:R-:W-:Y:S01]  /*8810*/  FMUL R12, R24.reuse, R16 ;  /* 0x00000010180c7220 */ /* 0x040fe20000400000 */
[C---:B------:R-:W-:Y:S01]  /*8820*/  FFMA R0, R27.reuse, R32, R0 ;  /* 0x000000201b007223 */ /* 0x040fe20000000000 */
[C---:B------:R-:W-:Y:S01]  /*8830*/  FMUL R13, R24.reuse, R17 ;  /* 0x00000011180d7220 */ /* 0x040fe20000400000 */
[----:B------:R-:W-:Y:S01]  /*8840*/  FFMA R2, R27, R33, R2 ;  /* 0x000000211b027223 */ /* 0x000fe20000000002 */
[----:B------:R-:W-:Y:S01]  /*8850*/  F2FP.F16.F32.PACK_AB R4, R5, R4 ;  /* 0x000000040504723e */ /* 0x000fe200000000ff */
[C---:B------:R-:W-:Y:S01]  /*8860*/  FMUL R14, R24.reuse, R18 ;  /* 0x00000012180e7220 */ /* 0x040fe20000400000 */
[----:B------:R-:W-:Y:S01]  /*8870*/  FFMA R3, R27, R34, R3 ;  /* 0x000000221b037223 */ /* 0x000fe20000000003 */
[----:B------:R-:W-:Y:S01]  /*8880*/  F2FP.F16.F32.PACK_AB R5, R7, R6 ;  /* 0x000000060705723e */ /* 0x000fe200000000ff */
[----:B------:R-:W-:Y:S01]  /*8890*/  FFMA R15, R27, R35, R15 ;  /* 0x000000231b0f7223 */ /* 0x000fe2000000000f */
[----:B------:R-:W-:Y:S01]  /*88a0*/  FMUL R19, R24, R19 ;  /* 0x0000001318137220 */ /* 0x000fe20000400000 */
[----:B------:R-:W-:Y:S01]  /*88b0*/  F2FP.F16.F32.PACK_AB R6, R9, R8 ;  /* 0x000000080906723e */ /* 0x000fe200000000ff */
[----:B------:R-:W-:Y:S01]  /*88c0*/  FFMA R12, R27, R36, R12 ;  /* 0x000000241b0c7223 */ /* 0x000fe2000000000c */
[----:B------:R-:W-:Y:S01]  /*88d0*/  F2FP.F16.F32.PACK_AB R7, R11, R10 ;  /* 0x0000000a0b07723e */ /* 0x000fe200000000ff */
[C---:B------:R-:W-:Y:S01]  /*88e0*/  FFMA R13, R27.reuse, R37, R13 ;  /* 0x000000251b0d7223 */ /* 0x040fe2000000000d */
[C---:B------:R-:W-:Y:S01]  /*88f0*/  FFMA R14, R27.reuse, R38, R14 ;  /* 0x000000261b0e7223 */ /* 0x040fe2000000000e */
[----:B------:R-:W-:Y:S01]  /*8900*/  FFMA R19, R27, R39, R19 ;  /* 0x000000271b137223 */ /* 0x000fe20000000013 */
[----:B------:R-:W-:Y:S01]  /*8910*/  F2FP.F16.F32.PACK_AB R16, R2, R0 ;  /* 0x000000000210723e */ /* 0x000fe200000000ff */
[----:B------:R1:W-:Y:S01]  /*8920*/  STS.128 [R56+UR43+0x3200], R4 ;  /* 0x0032000438007988 */ /* 0x0003e20008000c2b */
        /* <DEDUP_REMOVED lines=27> */
.L_x_141:
[----:B------:R-:W-:Y:S05]  /*8ae0*/  BSYNC.RECONVERGENT B0 ;  /* 0x0000000000007941 */ /* 0x000fea0003800200 */
.L_x_140:
[----:B------:R-:W-:Y:S01]  /*8af0*/  BAR.SYNC.DEFER_BLOCKING 0x1, 0x80 ;  /* 0x0042000000007b1d */ /* 0x000fe20000010000 */
[----:B------:R-:W-:Y:S01]  /*8b00*/  UISETP.NE.AND UP0, UPT, UR52, -0x4, UPT ;  /* 0xfffffffc3400788c */ /* 0x000fe2000bf05270 */
[----:B------:R-:W-:Y:S08]  /*8b10*/  IADD3 R22, PT, PT, R22, 0x1, RZ ;  /* 0x0000000116167810 */ /* 0x000ff00007ffe0ff */
[----:B------:R-:W-:Y:S05]  /*8b20*/  BRA.U !UP0, `(.L_x_142) ;  /* 0x0000000108287547 */ /* 0x000fea000b800000 */
[----:B------:R-:W-:Y:S01]  /*8b30*/  ISETP.NE.AND P0, PT, R61, RZ, PT ;  /* 0x000000ff3d00720c */ /* 0x000fe20003f05270 */
[----:B------:R-:W-:Y:S01]  /*8b40*/  IMAD.U32 R2, RZ, RZ, UR46 ;  /* 0x0000002eff027e24 */ /* 0x000fe2000f8e00ff */
[----:B------:R-:W-:Y:S01]  /*8b50*/  UIADD3 UR4, UPT, UPT, UR46, 0x1, URZ ;  /* 0x000000012e047890 */ /* 0x000fe2000fffe0ff */
[----:B------:R-:W-:Y:S03]  /*8b60*/  IMAD.U32 R0, RZ, RZ, UR47 ;  /* 0x0000002fff007e24 */ /* 0x000fe6000f8e00ff */
[----:B------:R-:W-:Y:S04]  /*8b70*/  UISETP.NE.AND UP0, UPT, UR4, 0x4, UPT ;  /* 0x000000040400788c */ /* 0x000fe8000bf05270 */
[----:B------:R-:W-:Y:S03]  /*8b80*/  USEL UR46, UR4, URZ, UP0 ;  /* 0x000000ff042e7287 */ /* 0x000fe60008000000 */
[----:B------:R-:W-:Y:S05]  /*8b90*/  @P0 LEA R2, R2, UR43, 0x3 ;  /* 0x0000002b02020c11 */ /* 0x000fea000f8e18ff */
[----:B------:R-:W-:Y:S05]  /*8ba0*/  @P0 VIADD R2, R2, 0x50 ;  /* 0x0000005002020836 */ /* 0x000fea0000000000 */
[----:B------:R-:W-:Y:S04]  /*8bb0*/  @P0 PRMT R0, R0, 0x654, R2 ;  /* 0x0000065400000816 */ /* 0x000fe80000000002 */
[----:B------:R2:W-:Y:S03]  /*8bc0*/  @P0 SYNCS.ARRIVE.TRANS64.RED.A1T0 RZ, [R0+URZ], RZ ;  /* 0x000000ff00ff09a7 */ /* 0x0005e600081004ff */
.L_x_142:
[----:B------:R-:W-:Y:S01]  /*8bd0*/  R2UR UR4, R50 ;  /* 0x00000000320472ca */ /* 0x000fe200000e0000 */
[----:B------:R-:W-:Y:S01]  /*8be0*/  UISETP.NE.AND UP0, UPT, UR62, URZ, UPT ;  /* 0x000000ff3e00728c */ /* 0x000fe2000bf05270 */
[----:B------:R-:W-:Y:S01]  /*8bf0*/  ISETP.NE.AND P0, PT, R55, 0x2, PT ;  /* 0x000000023700780c */ /* 0x000fe20003f05270 */
[----:B------:R-:W-:Y:S01]  /*8c00*/  UIADD3 UR31, UPT, UPT, UR38, UR63, URZ ;  /* 0x0000003f261f7290 */ /* 0x000fe2000fffe0ff */
[----:B------:R-:W-:Y:S01]  /*8c10*/  ISETP.NE.AND P1, PT, R22, 0x4, PT ;  /* 0x000000041600780c */ /* 0x000fe20003f25270 */
[----:B------:R-:W-:Y:S01]  /*8c20*/  UIADD3 UR52, UPT, UPT, UR52, 0x4, URZ ;  /* 0x0000000434347890 */ /* 0x000fe2000fffe0ff */
[----:B------:R-:W-:Y:S01]  /*8c30*/  SEL R2, RZ, 0x1, P0 ;  /* 0x00000001ff027807 */ /* 0x000fe20000000000 */
[----:B------:R-:W-:Y:S01]  /*8c40*/  UMOV UR36, UR61 ;  /* 0x0000003d00247c82 */ /* 0x000fe20008000000 */
[----:B--2---:R-:W-:Y:S02]  /*8c50*/  SEL R0, RZ, 0x1, P1 ;  /* 0x00000001ff007807 */ /* 0x004fe40000800000 */
[----:B------:R-:W-:Y:S02]  /*8c60*/  LOP3.LUT R57, R57, R2, RZ, 0x3c, !PT ;  /* 0x0000000239397212 */ /* 0x000fe400078e3cff */
[----:B------:R-:W-:Y:S01]  /*8c70*/  LOP3.LUT R58, R58, R0, RZ, 0x3c, !PT ;  /* 0x000000003a3a7212 */ /* 0x000fe200078e3cff */
[----:B------:R-:W-:Y:S01]  /*8c80*/  UIADD3 UR30, UPT, UPT, UR37, UR4, URZ ;  /* 0x00000004251e7290 */ /* 0x000fe2000fffe0ff */
[----:B------:R-:W-:Y:S02]  /*8c90*/  SEL R55, R55, RZ, P0 ;  /* 0x000000ff37377207 */ /* 0x000fe40000000000 */
[----:B------:R-:W-:Y:S01]  /*8ca0*/  SEL R22, R22, RZ, P1 ;  /* 0x000000ff16167207 */ /* 0x000fe20000800000 */
[----:B------:R-:W-:Y:S08]  /*8cb0*/  BRA.U UP0, `(.L_x_143) ;  /* 0xffffffcd005c7547 */ /* 0x000ff0000b83ffff */
[----:B------:R-:W-:-:S13]  /*8cc0*/  R2UR UR4, R51 ;  /* 0x00000000330472ca */ /* 0x000fda00000e0000 */
[----:B------:R-:W-:-:S09]  /*8cd0*/  UISETP.NE.AND UP0, UPT, UR4, URZ, UPT ;  /* 0x000000ff0400728c */ /* 0x000fd2000bf05270 */
[----:B------:R-:W-:Y:S05]  /*8ce0*/  BRA.U !UP0, `(.L_x_144) ;  /* 0x0000000108487547 */ /* 0x000fea000b800000 */
[----:B------:R-:W2:Y:S02]  /*8cf0*/  LDCU.64 UR4, c[0x0][0x890] ;  /* 0x00011200ff0477ac */ /* 0x000ea40008000a00 */
[----:B--2---:R-:W-:-:S04]  /*8d00*/  UISETP.NE.U32.AND UP0, UPT, UR4, URZ, UPT ;  /* 0x000000ff0400728c */ /* 0x004fc8000bf05070 */
[----:B------:R-:W-:-:S09]  /*8d10*/  UISETP.NE.AND.EX UP0, UPT, UR5, URZ, UPT, UP0 ;  /* 0x000000ff0500728c */ /* 0x000fd2000bf05300 */
[----:B------:R-:W-:Y:S05]  /*8d20*/  BRA.U UP0, `(.L_x_145) ;  /* 0x00000001000c7547 */ /* 0x000fea000b800000 */
[----:B------:R-:W-:-:S13]  /*8d30*/  FSETP.NEU.AND P0, PT, R27, RZ, PT ;  /* 0x000000ff1b00720b */ /* 0x000fda0003f0d000 */
[----:B------:R-:W-:Y:S05]  /*8d40*/  @!P0 EXIT ;  /* 0x000000000000894d */ /* 0x000fea0003800000 */
[----:B------:R-:W-:Y:S05]  /*8d50*/  BRA `(.L_x_144) ;  /* 0x00000000002c7947 */ /* 0x000fea0003800000 */
.L_x_145:
[----:B------:R-:W-:Y:S01]  /*8d60*/  ISETP.NE.AND P0, PT, R54, RZ, PT ;  /* 0x000000ff3600720c */ /* 0x000fe20003f05270 */
[----:B------:R-:W-:-:S12]  /*8d70*/  BSSY.RECONVERGENT B0, `(.L_x_144) ;  /* 0x0000009000007945 */ /* 0x000fd80003800200 */
[----:B------:R-:W-:Y:S05]  /*8d80*/  @P0 BRA `(.L_x_146) ;  /* 0x0000000000140947 */ /* 0x000fea0003800000 */
[----:B------:R-:W2:Y:S02]  /*8d90*/  LDCU.64 UR4, c[0x0][0x888] ;  /* 0x00011100ff0477ac */ /* 0x000ea40008000a00 */
[----:B--2---:R-:W-:-:S04]  /*8da0*/  ISETP.NE.U32.AND P0, PT, RZ, UR4, PT ;  /* 0x00000004ff007c0c */ /* 0x004fc8000bf05070 */
[----:B------:R-:W-:-:S13]  /*8db0*/  ISETP.NE.AND.EX P0, PT, RZ, UR5, PT, P0 ;  /* 0x00000005ff007c0c */ /* 0x000fda000bf05300 */
[----:B------:R-:W-:Y:S05]  /*8dc0*/  @!P0 EXIT ;  /* 0x000000000000894d */ /* 0x000fea0003800000 */
[----:B------:R-:W-:Y:S05]  /*8dd0*/  BRA `(.L_x_147) ;  /* 0x0000000000087947 */ /* 0x000fea0003800000 */
.L_x_146:
[----:B------:R-:W-:-:S13]  /*8de0*/  FSETP.NEU.AND P0, PT, R27, RZ, PT ;  /* 0x000000ff1b00720b */ /* 0x000fda0003f0d000 */
[----:B------:R-:W-:Y:S05]  /*8df0*/  @!P0 EXIT ;  /* 0x000000000000894d */ /* 0x000fea0003800000 */
.L_x_147:
[----:B------:R-:W-:Y:S05]  /*8e00*/  BSYNC.RECONVERGENT B0 ;  /* 0x0000000000007941 */ /* 0x000fea0003800200 */
.L_x_144:
[----:B------:R-:W-:Y:S01]  /*8e10*/  ULEA UR4, UR46, UR43, 0x3 ;  /* 0x0000002b2e047291 */ /* 0x000fe2000f8e18ff */
[----:B------:R-:W-:-:S04]  /*8e20*/  DEPBAR.LE SB0, 0x0 ;  /* 0x000080000000791a */ /* 0x000fc80000000000 */
[----:B------:R-:W-:-:S04]  /*8e30*/  UIADD3 UR4, UPT, UPT, UR4, 0x50, URZ ;  /* 0x0000005004047890 */ /* 0x000fc8000fffe0ff */
[----:B------:R-:W-:-:S09]  /*8e40*/  UPRMT UR4, UR47, 0x654, UR4 ;  /* 0x000006542f047896 */ /* 0x000fd20008000004 */
[----:B------:R-:W-:Y:S01]  /*8e50*/  SYNCS.ARRIVE.TRANS64.RED.A1T0 RZ, [UR4], RZ ;  /* 0x000000ffffff79a7 */ /* 0x000fe20008100404 */
[----:B------:R-:W-:Y:S05]  /*8e60*/  EXIT ;  /* 0x000000000000794d */ /* 0x000fea0003800000 */
.L_x_24:
[----:B--2---:R2:W3:Y:S02]  /*8e70*/  SYNCS.PHASECHK.TRANS64.TRYWAIT P0, [R0+URZ+0xf0], R2 ;  /* 0x0000f002000075a7 */ /* 0x0044e400080011ff */
[----:B---3--:R-:W-:Y:S05]  /*8e80*/  @!P0 NANOSLEEP.SYNCS 0x989680 ;  /* 0x009896800000895d */ /* 0x008fea0003900000 */
[----:B------:R-:W3:Y:S02]  /*8e90*/  @!P0 SYNCS.PHASECHK.TRANS64 P0, [R0+URZ+0xf0], R2 ;  /* 0x0000f002000085a7 */ /* 0x000ee400080010ff */
[----:B---3--:R-:W-:Y:S05]  /*8ea0*/  @!P0 BRA `(.L_x_24) ;  /* 0xfffffffc00f08947 */ /* 0x008fea000383ffff */
[----:B------:R-:W-:Y:S05]  /*8eb0*/  BRA `(.L_x_148) ;  /* 0xffffff8800ec7947 */ /* 0x000fea000383ffff */
.L_x_27:
[----:B-1----:R-:W-:-:S07]  /*8ec0*/  MOV R0, UR33 ;  /* 0x0000002100007c02 */ /* 0x002fce0008000f00 */
.L_x_149:
[----:B-1----:R1:W2:Y:S02]  /*8ed0*/  SYNCS.PHASECHK.TRANS64.TRYWAIT P0, [R0+URZ+0x18], R3 ;  /* 0x00001803000075a7 */ /* 0x0022a400080011ff */
[----:B--2---:R-:W-:Y:S05]  /*8ee0*/  @!P0 NANOSLEEP.SYNCS 0x989680 ;  /* 0x009896800000895d */ /* 0x004fea0003900000 */
[----:B------:R-:W2:Y:S02]  /*8ef0*/  @!P0 SYNCS.PHASECHK.TRANS64 P0, [R0+URZ+0x18], R3 ;  /* 0x00001803000085a7 */ /* 0x000ea400080010ff */
[----:B--2---:R-:W-:Y:S05]  /*8f00*/  @!P0 BRA `(.L_x_149) ;  /* 0xfffffffc00f08947 */ /* 0x004fea000383ffff */
[----:B------:R-:W-:Y:S05]  /*8f10*/  BRA `(.L_x_26) ;  /* 0xffffff8c00407947 */ /* 0x000fea000383ffff */
.L_x_34:
[----:B-1----:R-:W-:-:S07]  /*8f20*/  MOV R0, UR17 ;  /* 0x0000001100007c02 */ /* 0x002fce0008000f00 */
.L_x_150:
[----:B-1----:R1:W2:Y:S02]  /*8f30*/  SYNCS.PHASECHK.TRANS64.TRYWAIT P0, [R0+URZ+0x18], R3 ;  /* 0x00001803000075a7 */ /* 0x0022a400080011ff */
[----:B--2---:R-:W-:Y:S05]  /*8f40*/  @!P0 NANOSLEEP.SYNCS 0x989680 ;  /* 0x009896800000895d */ /* 0x004fea0003900000 */
[----:B------:R-:W2:Y:S02]  /*8f50*/  @!P0 SYNCS.PHASECHK.TRANS64 P0, [R0+URZ+0x18], R3 ;  /* 0x00001803000085a7 */ /* 0x000ea400080010ff */
[----:B--2---:R-:W-:Y:S05]  /*8f60*/  @!P0 BRA `(.L_x_150) ;  /* 0xfffffffc00f08947 */ /* 0x004fea000383ffff */
[----:B------:R-:W-:Y:S05]  /*8f70*/  BRA `(.L_x_33) ;  /* 0xffffff9000047947 */ /* 0x000fea000383ffff */
.L_x_39:
[----:B-1----:R1:W2:Y:S02]  /*8f80*/  SYNCS.PHASECHK.TRANS64.TRYWAIT P0, [R3+URZ+0x80], R0 ;  /* 0x00008000030075a7 */ /* 0x0022a400080011ff */
[----:B--2---:R-:W-:Y:S05]  /*8f90*/  @!P0 NANOSLEEP.SYNCS 0x989680 ;  /* 0x009896800000895d */ /* 0x004fea0003900000 */
[----:B------:R-:W2:Y:S02]  /*8fa0*/  @!P0 SYNCS.PHASECHK.TRANS64 P0, [R3+URZ+0x80], R0 ;  /* 0x00008000030085a7 */ /* 0x000ea400080010ff */
[----:B--2---:R-:W-:Y:S05]  /*8fb0*/  @!P0 BRA `(.L_x_39) ;  /* 0xfffffffc00f08947 */ /* 0x004fea000383ffff */
[----:B------:R-:W-:Y:S05]  /*8fc0*/  BRA `(.L_x_151) ;  /* 0xffffff9000b07947 */ /* 0x000fea000383ffff */
.L_x_43:
[----:B------:R-:W-:-:S07]  /*8fd0*/  MOV R0, UR4 ;  /* 0x0000000400007c02 */ /* 0x000fce0008000f00 */
.L_x_152:
[----:B-1----:R1:W2:Y:S02]  /*8fe0*/  SYNCS.PHASECHK.TRANS64.TRYWAIT P0, [R0+URZ], R2 ;  /* 0x00000002000075a7 */ /* 0x0022a400080011ff */
[----:B--2---:R-:W-:Y:S05]  /*8ff0*/  @!P0 NANOSLEEP.SYNCS 0x989680 ;  /* 0x009896800000895d */ /* 0x004fea0003900000 */
[----:B------:R-:W2:Y:S02]  /*9000*/  @!P0 SYNCS.PHASECHK.TRANS64 P0, [R0+URZ], R2 ;  /* 0x00000002000085a7 */ /* 0x000ea400080010ff */
[----:B--2---:R-:W-:Y:S05]  /*9010*/  @!P0 BRA `(.L_x_152) ;  /* 0xfffffffc00f08947 */ /* 0x004fea000383ffff */
[----:B------:R-:W-:Y:S05]  /*9020*/  BRA `(.L_x_153) ;  /* 0xffffff9800587947 */ /* 0x000fea000383ffff */
.L_x_44:
[----:B------:R-:W-:-:S07]  /*9030*/  MOV R0, UR5 ;  /* 0x0000000500007c02 */ /* 0x000fce0008000f00 */
.L_x_154:
[----:B-1----:R1:W2:Y:S02]  /*9040*/  SYNCS.PHASECHK.TRANS64.TRYWAIT P0, [R0+URZ], R2 ;  /* 0x00000002000075a7 */ /* 0x0022a400080011ff */
[----:B--2---:R-:W-:Y:S05]  /*9050*/  @!P0 NANOSLEEP.SYNCS 0x989680 ;  /* 0x009896800000895d */ /* 0x004fea0003900000 */
[----:B------:R-:W2:Y:S02]  /*9060*/  @!P0 SYNCS.PHASECHK.TRANS64 P0, [R0+URZ], R2 ;  /* 0x00000002000085a7 */ /* 0x000ea400080010ff */
[----:B--2---:R-:W-:Y:S05]  /*9070*/  @!P0 BRA `(.L_x_154) ;  /* 0xfffffffc00f08947 */ /* 0x004fea000383ffff */
[----:B------:R-:W-:Y:S05]  /*9080*/  BRA `(.L_x_155) ;  /* 0xffffff9800647947 */ /* 0x000fea000383ffff */
.L_x_47:
[----:B--2---:R2:W3:Y:S02]  /*9090*/  SYNCS.PHASECHK.TRANS64.TRYWAIT P0, [R2+URZ+0xe0], R4 ;  /* 0x0000e004020075a7 */ /* 0x0044e400080011ff */
[----:B---3--:R-:W-:Y:S05]  /*90a0*/  @!P0 NANOSLEEP.SYNCS 0x989680 ;  /* 0x009896800000895d */ /* 0x008fea0003900000 */
[----:B------:R-:W3:Y:S02]  /*90b0*/  @!P0 SYNCS.PHASECHK.TRANS64 P0, [R2+URZ+0xe0], R4 ;  /* 0x0000e004020085a7 */ /* 0x000ee400080010ff */
[----:B---3--:R-:W-:Y:S05]  /*90c0*/  @!P0 BRA `(.L_x_47) ;  /* 0xfffffffc00f08947 */ /* 0x008fea000383ffff */
[----:B------:R-:W-:Y:S05]  /*90d0*/  BRA `(.L_x_156) ;  /* 0xffffff9800c07947 */ /* 0x000fea000383ffff */
.L_x_48:
[----:B------:R-:W-:-:S07]  /*90e0*/  MOV R2, UR4 ;  /* 0x0000000400027c02 */ /* 0x000fce0008000f00 */
.L_x_157:
[----:B--2---:R2:W3:Y:S02]  /*90f0*/  SYNCS.PHASECHK.TRANS64.TRYWAIT P0, [R2+URZ+0x90], R5 ;  /* 0x00009005020075a7 */ /* 0x0044e400080011ff */
[----:B---3--:R-:W-:Y:S05]  /*9100*/  @!P0 NANOSLEEP.SYNCS 0x989680 ;  /* 0x009896800000895d */ /* 0x008fea0003900000 */
[----:B------:R-:W3:Y:S02]  /*9110*/  @!P0 SYNCS.PHASECHK.TRANS64 P0, [R2+URZ+0x90], R5 ;  /* 0x00009005020085a7 */ /* 0x000ee400080010ff */
[----:B---3--:R-:W-:Y:S05]  /*9120*/  @!P0 BRA `(.L_x_157) ;  /* 0xfffffffc00f08947 */ /* 0x008fea000383ffff */
[----:B------:R-:W-:Y:S05]  /*9130*/  BRA `(.L_x_158) ;  /* 0xffffff9800d07947 */ /* 0x000fea000383ffff */
.L_x_49:
[----:B--2---:R2:W3:Y:S02]  /*9140*/  SYNCS.PHASECHK.TRANS64.TRYWAIT P1, [R2+URZ+0x80], R4 ;  /* 0x00008004020075a7 */ /* 0x0044e400080211ff */
[----:B---3--:R-:W-:Y:S05]  /*9150*/  @!P1 NANOSLEEP.SYNCS 0x989680 ;  /* 0x009896800000995d */ /* 0x008fea0003900000 */
[----:B------:R-:W3:Y:S02]  /*9160*/  @!P1 SYNCS.PHASECHK.TRANS64 P1, [R2+URZ+0x80], R4 ;  /* 0x00008004020095a7 */ /* 0x000ee400080210ff */
[----:B---3--:R-:W-:Y:S05]  /*9170*/  @!P1 BRA `(.L_x_49) ;  /* 0xfffffffc00f09947 */ /* 0x008fea000383ffff */
[----:B------:R-:W-:Y:S05]  /*9180*/  BRA `(.L_x_159) ;  /* 0xffffff9c00007947 */ /* 0x000fea000383ffff */
.L_x_52:
[----:B------:R-:W-:-:S07]  /*9190*/  MOV R0, UR4 ;  /* 0x0000000400007c02 */ /* 0x000fce0008000f00 */
.L_x_160:
[----:B--2---:R2:W3:Y:S02]  /*91a0*/  SYNCS.PHASECHK.TRANS64.TRYWAIT P0, [R0+URZ+0x90], R2 ;  /* 0x00009002000075a7 */ /* 0x0044e400080011ff */
[----:B---3--:R-:W-:Y:S05]  /*91b0*/  @!P0 NANOSLEEP.SYNCS 0x989680 ;  /* 0x009896800000895d */ /* 0x008fea0003900000 */
[----:B------:R-:W3:Y:S02]  /*91c0*/  @!P0 SYNCS.PHASECHK.TRANS64 P0, [R0+URZ+0x90], R2 ;  /* 0x00009002000085a7 */ /* 0x000ee400080010ff */
[----:B---3--:R-:W-:Y:S05]  /*91d0*/  @!P0 BRA `(.L_x_160) ;  /* 0xfffffffc00f08947 */ /* 0x008fea000383ffff */
[----:B------:R-:W-:Y:S05]  /*91e0*/  BRA `(.L_x_51) ;  /* 0xffffff9c00547947 */ /* 0x000fea000383ffff */
.L_x_61:
[----:B--2---:R-:W-:-:S04]  /*91f0*/  MOV R5, UR5 ;  /* 0x0000000500057c02 */ /* 0x004fc80008000f00 */
[----:B------:R2:W3:Y:S03]  /*9200*/  SYNCS.PHASECHK.TRANS64.TRYWAIT P0, [R5+URZ+0x8], R6 ;  /* 0x00000806050075a7 */ /* 0x0004e600080011ff */
[----:B---3--:R-:W-:Y:S05]  /*9210*/  @!P0 NANOSLEEP.SYNCS 0x989680 ;  /* 0x009896800000895d */ /* 0x008fea0003900000 */
[----:B------:R-:W3:Y:S02]  /*9220*/  @!P0 SYNCS.PHASECHK.TRANS64 P0, [R5+URZ+0x8], R6 ;  /* 0x00000806050085a7 */ /* 0x000ee400080010ff */
[----:B---3--:R-:W-:Y:S05]  /*9230*/  @!P0 BRA `(.L_x_61) ;  /* 0xfffffffc00ec8947 */ /* 0x008fea000383ffff */
[----:B------:R-:W-:Y:S05]  /*9240*/  BRA `(.L_x_60) ;  /* 0xffffffa000087947 */ /* 0x000fea000383ffff */
.L_x_63:
[----:B------:R-:W-:Y:S01]  /*9250*/  BSSY B0, `(.L_x_161) ;  /* 0x0000006000007945 */ /* 0x000fe20003800000 */
[----:B------:R-:W-:-:S07]  /*9260*/  MOV R15, 0xffffffff ;  /* 0xffffffff000f7802 */ /* 0x000fce0000000f00 */
[----:B-12--5:R-:W-:Y:S05]  /*9270*/  WARPSYNC.COLLECTIVE R15, `(.L_x_162) ;  /* 0x000000000f0c7348 */ /* 0x026fea0003c00000 */
[----:B------:R-:W-:Y:S02]  /*9280*/  ELECT P6, UR79, PT ;  /* 0x00000000004f782f */ /* 0x000fe400038c0000 */
[----:B------:R-:W-:Y:S01]  /*9290*/  MOV R14, UR79 ;  /* 0x0000004f000e7c02 */ /* 0x000fe20008000f00 */
[----:B-12--5:R-:W-:Y:S10]  /*92a0*/  ENDCOLLECTIVE ;  /* 0x000000000000791b */ /* 0x026ff40003800000 */
.L_x_162:
[----:B------:R-:W-:Y:S05]  /*92b0*/  BSYNC B0 ;  /* 0x0000000000007941 */ /* 0x000fea0003800000 */
.L_x_161:
[----:B------:R-:W-:Y:S05]  /*92c0*/  BRA `(.L_x_163) ;  /* 0xffffffa000387947 */ /* 0x000fea000383ffff */
.L_x_65:
[----:B--2---:R-:W-:-:S04]  /*92d0*/  MOV R0, UR5 ;  /* 0x0000000500007c02 */ /* 0x004fc80008000f00 */
[----:B------:R2:W3:Y:S03]  /*92e0*/  SYNCS.PHASECHK.TRANS64.TRYWAIT P0, [R0+URZ+0x8], R4 ;  /* 0x00000804000075a7 */ /* 0x0004e600080011ff */
[----:B---3--:R-:W-:Y:S05]  /*92f0*/  @!P0 NANOSLEEP.SYNCS 0x989680 ;  /* 0x009896800000895d */ /* 0x008fea0003900000 */
[----:B------:R-:W3:Y:S02]  /*9300*/  @!P0 SYNCS.PHASECHK.TRANS64 P0, [R0+URZ+0x8], R4 ;  /* 0x00000804000085a7 */ /* 0x000ee400080010ff */
[----:B---3--:R-:W-:Y:S05]  /*9310*/  @!P0 BRA `(.L_x_65) ;  /* 0xfffffffc00ec8947 */ /* 0x008fea000383ffff */
[----:B------:R-:W-:Y:S05]  /*9320*/  BRA `(.L_x_64) ;  /* 0xffffffa0003c7947 */ /* 0x000fea000383ffff */
.L_x_66:
[----:B-1----:R1:W2:Y:S02]  /*9330*/  SYNCS.PHASECHK.TRANS64.TRYWAIT P0, [R0+URZ+0x80], R4 ;  /* 0x00008004000075a7 */ /* 0x0022a400080011ff */
[----:B--2---:R-:W-:Y:S05]  /*9340*/  @!P0 NANOSLEEP.SYNCS 0x989680 ;  /* 0x009896800000895d */ /* 0x004fea0003900000 */
[----:B------:R-:W2:Y:S02]  /*9350*/  @!P0 SYNCS.PHASECHK.TRANS64 P0, [R0+URZ+0x80], R4 ;  /* 0x00008004000085a7 */ /* 0x000ea400080010ff */
[----:B--2---:R-:W-:Y:S05]  /*9360*/  @!P0 BRA `(.L_x_66) ;  /* 0xfffffffc00f08947 */ /* 0x004fea000383ffff */
[----:B------:R-:W-:Y:S05]  /*9370*/  BRA `(.L_x_164) ;  /* 0xffffffa400287947 */ /* 0x000fea000383ffff */
.L_x_68:
[----:B------:R-:W-:-:S07]  /*9380*/  MOV R0, UR31 ;  /* 0x0000001f00007c02 */ /* 0x000fce0008000f00 */
.L_x_165:
[----:B-1----:R1:W2:Y:S02]  /*9390*/  SYNCS.PHASECHK.TRANS64.TRYWAIT P0, [R0+URZ+0xc0], R4 ;  /* 0x0000c004000075a7 */ /* 0x0022a400080011ff */
[----:B--2---:R-:W-:Y:S05]  /*93a0*/  @!P0 NANOSLEEP.SYNCS 0x989680 ;  /* 0x009896800000895d */ /* 0x004fea0003900000 */
[----:B------:R-:W2:Y:S02]  /*93b0*/  @!P0 SYNCS.PHASECHK.TRANS64 P0, [R0+URZ+0xc0], R4 ;  /* 0x0000c004000085a7 */ /* 0x000ea400080010ff */
[----:B--2---:R-:W-:Y:S05]  /*93c0*/  @!P0 BRA `(.L_x_165) ;  /* 0xfffffffc00f08947 */ /* 0x004fea000383ffff */
[----:B------:R-:W-:Y:S05]  /*93d0*/  BRA `(.L_x_166) ;  /* 0xffffffa400747947 */ /* 0x000fea000383ffff */
.L_x_71:
[----:B------:R-:W-:Y:S07]  /*93e0*/  MOV R0, UR5 ;  /* 0x0000000500007c02 */ /* 0x000fee0008000f00 */
.L_x_167:
[----:B-1----:R1:W2:Y:S02]  /*93f0*/  SYNCS.PHASECHK.TRANS64.TRYWAIT P0, [R0+URZ], R4 ;  /* 0x00000004000075a7 */ /* 0x0022a400080011ff */
[----:B--2---:R-:W-:Y:S05]  /*9400*/  @!P0 NANOSLEEP.SYNCS 0x989680 ;  /* 0x009896800000895d */ /* 0x004fea0003900000 */
[----:B------:R-:W2:Y:S02]  /*9410*/  @!P0 SYNCS.PHASECHK.TRANS64 P0, [R0+URZ], R4 ;  /* 0x00000004000085a7 */ /* 0x000ea400080010ff */
[----:B--2---:R-:W-:Y:S05]  /*9420*/  @!P0 BRA `(.L_x_167) ;  /* 0xfffffffc00f08947 */ /* 0x004fea000383ffff */
[----:B------:R-:W-:Y:S05]  /*9430*/  BRA `(.L_x_70) ;  /* 0xffffffa400887947 */ /* 0x000fea000383ffff */
.L_x_75:
[----:B-1----:R-:W-:-:S07]  /*9440*/  MOV R0, UR4 ;  /* 0x0000000400007c02 */ /* 0x002fce0008000f00 */
.L_x_168:
[----:B-1----:R1:W2:Y:S02]  /*9450*/  SYNCS.PHASECHK.TRANS64.TRYWAIT P0, [R0+URZ], R2 ;  /* 0x00000002000075a7 */ /* 0x0022a400080011ff */
[----:B--2---:R-:W-:Y:S05]  /*9460*/  @!P0 NANOSLEEP.SYNCS 0x989680 ;  /* 0x009896800000895d */ /* 0x004fea0003900000 */
[----:B------:R-:W2:Y:S02]  /*9470*/  @!P0 SYNCS.PHASECHK.TRANS64 P0, [R0+URZ], R2 ;  /* 0x00000002000085a7 */ /* 0x000ea400080010ff */
[----:B--2---:R-:W-:Y:S05]  /*9480*/  @!P0 BRA `(.L_x_168) ;  /* 0xfffffffc00f08947 */ /* 0x004fea000383ffff */
[----:B------:R-:W-:Y:S05]  /*9490*/  BRA `(.L_x_169) ;  /* 0xffffffa8007c7947 */ /* 0x000fea000383ffff */
.L_x_76:
[----:B------:R-:W-:-:S07]  /*94a0*/  MOV R0, UR5 ;  /* 0x0000000500007c02 */ /* 0x000fce0008000f00 */
.L_x_170:
[----:B-1----:R1:W2:Y:S02]  /*94b0*/  SYNCS.PHASECHK.TRANS64.TRYWAIT P0, [R0+URZ], R3 ;  /* 0x00000003000075a7 */ /* 0x0022a400080011ff */
[----:B--2---:R-:W-:Y:S05]  /*94c0*/  @!P0 NANOSLEEP.SYNCS 0x989680 ;  /* 0x009896800000895d */ /* 0x004fea0003900000 */
[----:B------:R-:W2:Y:S02]  /*94d0*/  @!P0 SYNCS.PHASECHK.TRANS64 P0, [R0+URZ], R3 ;  /* 0x00000003000085a7 */ /* 0x000ea400080010ff */
[----:B--2---:R-:W-:Y:S05]  /*94e0*/  @!P0 BRA `(.L_x_170) ;  /* 0xfffffffc00f08947 */ /* 0x004fea000383ffff */
[----:B------:R-:W-:Y:S05]  /*94f0*/  BRA `(.L_x_171) ;  /* 0xffffffa800887947 */ /* 0x000fea000383ffff */
.L_x_77:
[----:B------:R-:W-:-:S07]  /*9500*/  MOV R0, UR5 ;  /* 0x0000000500007c02 */ /* 0x000fce0008000f00 */
.L_x_172:
[----:B-1----:R1:W2:Y:S02]  /*9510*/  SYNCS.PHASECHK.TRANS64.TRYWAIT P0, [R0+URZ], R3 ;  /* 0x00000003000075a7 */ /* 0x0022a400080011ff */
[----:B--2---:R-:W-:Y:S05]  /*9520*/  @!P0 NANOSLEEP.SYNCS 0x989680 ;  /* 0x009896800000895d */ /* 0x004fea0003900000 */
[----:B------:R-:W2:Y:S02]  /*9530*/  @!P0 SYNCS.PHASECHK.TRANS64 P0, [R0+URZ], R3 ;  /* 0x00000003000085a7 */ /* 0x000ea400080010ff */
[----:B--2---:R-:W-:Y:S05]  /*9540*/  @!P0 BRA `(.L_x_172) ;  /* 0xfffffffc00f08947 */ /* 0x004fea000383ffff */
[----:B------:R-:W-:Y:S05]  /*9550*/  BRA `(.L_x_173) ;  /* 0xffffffa800947947 */ /* 0x000fea000383ffff */
.L_x_80:
[----:B------:R-:W-:-:S07]  /*9560*/  MOV R0, UR26 ;  /* 0x0000001a00007c02 */ /* 0x000fce0008000f00 */
.L_x_174:
[----:B-1----:R1:W2:Y:S02]  /*9570*/  SYNCS.PHASECHK.TRANS64.TRYWAIT P1, [R0+URZ+0x100], R2 ;  /* 0x00010002000075a7 */ /* 0x0022a400080211ff */
[----:B--2---:R-:W-:Y:S05]  /*9580*/  @!P1 NANOSLEEP.SYNCS 0x989680 ;  /* 0x009896800000995d */ /* 0x004fea0003900000 */
[----:B------:R-:W2:Y:S02]  /*9590*/  @!P1 SYNCS.PHASECHK.TRANS64 P1, [R0+URZ+0x100], R2 ;  /* 0x00010002000095a7 */ /* 0x000ea400080210ff */
[----:B--2---:R-:W-:Y:S05]  /*95a0*/  @!P1 BRA `(.L_x_174) ;  /* 0xfffffffc00f09947 */ /* 0x004fea000383ffff */
[----:B------:R-:W-:Y:S05]  /*95b0*/  BRA `(.L_x_175) ;  /* 0xffffffa800e07947 */ /* 0x000fea000383ffff */
.L_x_85:
[----:B--2---:R2:W3:Y:S02]  /*95c0*/  SYNCS.PHASECHK.TRANS64.TRYWAIT P0, [R8+URZ+0x80], R0 ;  /* 0x00008000080075a7 */ /* 0x0044e400080011ff */
[----:B---3--:R-:W-:Y:S05]  /*95d0*/  @!P0 NANOSLEEP.SYNCS 0x989680 ;  /* 0x009896800000895d */ /* 0x008fea0003900000 */
[----:B------:R-:W3:Y:S02]  /*95e0*/  @!P0 SYNCS.PHASECHK.TRANS64 P0, [R8+URZ+0x80], R0 ;  /* 0x00008000080085a7 */ /* 0x000ee400080010ff */
[----:B---3--:R-:W-:Y:S05]  /*95f0*/  @!P0 BRA `(.L_x_85) ;  /* 0xfffffffc00f08947 */ /* 0x008fea000383ffff */
[----:B------:R-:W-:Y:S05]  /*9600*/  BRA `(.L_x_176) ;  /* 0xffffffb000187947 */ /* 0x000fea000383ffff */
.L_x_88:
[----:B--2---:R-:W-:Y:S07]  /*9610*/  MOV R0, UR21 ;  /* 0x0000001500007c02 */ /* 0x004fee0008000f00 */
.L_x_177:
[----:B--2---:R2:W3:Y:S02]  /*9620*/  SYNCS.PHASECHK.TRANS64.TRYWAIT P1, [R0+URZ+0x78], R2 ;  /* 0x00007802000075a7 */ /* 0x0044e400080211ff */
[----:B---3--:R-:W-:Y:S05]  /*9630*/  @!P1 NANOSLEEP.SYNCS 0x989680 ;  /* 0x009896800000995d */ /* 0x008fea0003900000 */
[----:B------:R-:W3:Y:S02]  /*9640*/  @!P1 SYNCS.PHASECHK.TRANS64 P1, [R0+URZ+0x78], R2 ;  /* 0x00007802000095a7 */ /* 0x000ee400080210ff */
[----:B---3--:R-:W-:Y:S05]  /*9650*/  @!P1 BRA `(.L_x_177) ;  /* 0xfffffffc00f09947 */ /* 0x008fea000383ffff */
[----:B------:R-:W-:Y:S05]  /*9660*/  BRA `(.L_x_87) ;  /* 0xffffffb400947947 */ /* 0x000fea000383ffff */
.L_x_91:
[----:B--2---:R-:W-:Y:S07]  /*9670*/  MOV R0, UR21 ;  /* 0x0000001500007c02 */ /* 0x004fee0008000f00 */
.L_x_178:
[----:B--2---:R2:W3:Y:S02]  /*9680*/  SYNCS.PHASECHK.TRANS64.TRYWAIT P0, [R0+URZ+0x50], R4 ;  /* 0x00005004000075a7 */ /* 0x0044e400080011ff */
[----:B---3--:R-:W-:Y:S05]  /*9690*/  @!P0 NANOSLEEP.SYNCS 0x989680 ;  /* 0x009896800000895d */ /* 0x008fea0003900000 */
[----:B------:R-:W3:Y:S02]  /*96a0*/  @!P0 SYNCS.PHASECHK.TRANS64 P0, [R0+URZ+0x50], R4 ;  /* 0x00005004000085a7 */ /* 0x000ee400080010ff */
[----:B---3--:R-:W-:Y:S05]  /*96b0*/  @!P0 BRA `(.L_x_178) ;  /* 0xfffffffc00f08947 */ /* 0x008fea000383ffff */
[----:B------:R-:W-:Y:S05]  /*96c0*/  BRA `(.L_x_179) ;  /* 0xffffffb400ec7947 */ /* 0x000fea000383ffff */
.L_x_92:
[----:B------:R-:W-:Y:S07]  /*96d0*/  MOV R0, UR21 ;  /* 0x0000001500007c02 */ /* 0x000fee0008000f00 */
.L_x_180:
[----:B--2---:R2:W3:Y:S02]  /*96e0*/  SYNCS.PHASECHK.TRANS64.TRYWAIT P0, [R0+URZ+0x58], R4 ;  /* 0x00005804000075a7 */ /* 0x0044e400080011ff */
[----:B---3--:R-:W-:Y:S05]  /*96f0*/  @!P0 NANOSLEEP.SYNCS 0x989680 ;  /* 0x009896800000895d */ /* 0x008fea0003900000 */
[----:B------:R-:W3:Y:S02]  /*9700*/  @!P0 SYNCS.PHASECHK.TRANS64 P0, [R0+URZ+0x58], R4 ;  /* 0x00005804000085a7 */ /* 0x000ee400080010ff */
[----:B---3--:R-:W-:Y:S05]  /*9710*/  @!P0 BRA `(.L_x_180) ;  /* 0xfffffffc00f08947 */ /* 0x008fea000383ffff */
[----:B------:R-:W-:Y:S05]  /*9720*/  BRA `(.L_x_181) ;  /* 0xffffffb800487947 */ /* 0x000fea000383ffff */
.L_x_93:
[----:B------:R-:W-:Y:S07]  /*9730*/  MOV R0, UR21 ;  /* 0x0000001500007c02 */ /* 0x000fee0008000f00 */
.L_x_182:
[----:B--2---:R2:W3:Y:S02]  /*9740*/  SYNCS.PHASECHK.TRANS64.TRYWAIT P0, [R0+URZ+0x60], R4 ;  /* 0x00006004000075a7 */ /* 0x0044e400080011ff */
[----:B---3--:R-:W-:Y:S05]  /*9750*/  @!P0 NANOSLEEP.SYNCS 0x989680 ;  /* 0x009896800000895d */ /* 0x008fea0003900000 */
[----:B------:R-:W3:Y:S02]  /*9760*/  @!P0 SYNCS.PHASECHK.TRANS64 P0, [R0+URZ+0x60], R4 ;  /* 0x00006004000085a7 */ /* 0x000ee400080010ff */
[----:B---3--:R-:W-:Y:S05]  /*9770*/  @!P0 BRA `(.L_x_182) ;  /* 0xfffffffc00f08947 */ /* 0x008fea000383ffff */
[----:B------:R-:W-:Y:S05]  /*9780*/  BRA `(.L_x_183) ;  /* 0xffffffb800a87947 */ /* 0x000fea000383ffff */
.L_x_94:
[----:B------:R-:W-:Y:S07]  /*9790*/  MOV R0, UR21 ;  /* 0x0000001500007c02 */ /* 0x000fee0008000f00 */
.L_x_184:
[----:B--2---:R2:W3:Y:S02]  /*97a0*/  SYNCS.PHASECHK.TRANS64.TRYWAIT P0, [R0+URZ+0x68], R4 ;  /* 0x00006804000075a7 */ /* 0x0044e400080011ff */
[----:B---3--:R-:W-:Y:S05]  /*97b0*/  @!P0 NANOSLEEP.SYNCS 0x989680 ;  /* 0x009896800000895d */ /* 0x008fea0003900000 */
[----:B------:R-:W3:Y:S02]  /*97c0*/  @!P0 SYNCS.PHASECHK.TRANS64 P0, [R0+URZ+0x68], R4 ;  /* 0x00006804000085a7 */ /* 0x000ee400080010ff */
[----:B---3--:R-:W-:Y:S05]  /*97d0*/  @!P0 BRA `(.L_x_184) ;  /* 0xfffffffc00f08947 */ /* 0x008fea000383ffff */
[----:B------:R-:W-:Y:S05]  /*97e0*/  BRA `(.L_x_185) ;  /* 0xffffffbc00107947 */ /* 0x000fea000383ffff */
.L_x_96:
[----:B------:R-:W-:-:S07]  /*97f0*/  MOV R0, UR21 ;  /* 0x0000001500007c02 */ /* 0x000fce0008000f00 */
.L_x_186:
[----:B---3--:R3:W4:Y:S02]  /*9800*/  SYNCS.PHASECHK.TRANS64.TRYWAIT P0, [R0+URZ+0x50], R2 ;  /* 0x00005002000075a7 */ /* 0x00872400080011ff */
[----:B----4-:R-:W-:Y:S05]  /*9810*/  @!P0 NANOSLEEP.SYNCS 0x989680 ;  /* 0x009896800000895d */ /* 0x010fea0003900000 */
[----:B------:R-:W4:Y:S02]  /*9820*/  @!P0 SYNCS.PHASECHK.TRANS64 P0, [R0+URZ+0x50], R2 ;  /* 0x00005002000085a7 */ /* 0x000f2400080010ff */
[----:B----4-:R-:W-:Y:S05]  /*9830*/  @!P0 BRA `(.L_x_186) ;  /* 0xfffffffc00f08947 */ /* 0x010fea000383ffff */
[----:B------:R-:W-:Y:S05]  /*9840*/  BRA `(.L_x_187) ;  /* 0xffffffbc009c7947 */ /* 0x000fea000383ffff */
.L_x_97:
[----:B---3--:R-:W-:-:S07]  /*9850*/  MOV R0, UR21 ;  /* 0x0000001500007c02 */ /* 0x008fce0008000f00 */
.L_x_188:
[----:B---3--:R3:W4:Y:S02]  /*9860*/  SYNCS.PHASECHK.TRANS64.TRYWAIT P0, [R0+URZ+0x58], R2 ;  /* 0x00005802000075a7 */ /* 0x00872400080011ff */
[----:B----4-:R-:W-:Y:S05]  /*9870*/  @!P0 NANOSLEEP.SYNCS 0x989680 ;  /* 0x009896800000895d */ /* 0x010fea0003900000 */
[----:B------:R-:W4:Y:S02]  /*9880*/  @!P0 SYNCS.PHASECHK.TRANS64 P0, [R0+URZ+0x58], R2 ;  /* 0x00005802000085a7 */ /* 0x000f2400080010ff */
[----:B----4-:R-:W-:Y:S05]  /*9890*/  @!P0 BRA `(.L_x_188) ;  /* 0xfffffffc00f08947 */ /* 0x010fea000383ffff */
[----:B------:R-:W-:Y:S05]  /*98a0*/  BRA `(.L_x_189) ;  /* 0xffffffbc008c7947 */ /* 0x000fea000383ffff */
.L_x_98:
[----:B---3--:R-:W-:-:S07]  /*98b0*/  MOV R0, UR21 ;  /* 0x0000001500007c02 */ /* 0x008fce0008000f00 */
.L_x_190:
[----:B---3--:R3:W4:Y:S02]  /*98c0*/  SYNCS.PHASECHK.TRANS64.TRYWAIT P0, [R0+URZ+0x60], R2 ;  /* 0x00006002000075a7 */ /* 0x00872400080011ff */
[----:B----4-:R-:W-:Y:S05]  /*98d0*/  @!P0 NANOSLEEP.SYNCS 0x989680 ;  /* 0x009896800000895d */ /* 0x010fea0003900000 */
[----:B------:R-:W4:Y:S02]  /*98e0*/  @!P0 SYNCS.PHASECHK.TRANS64 P0, [R0+URZ+0x60], R2 ;  /* 0x00006002000085a7 */ /* 0x000f2400080010ff */
[----:B----4-:R-:W-:Y:S05]  /*98f0*/  @!P0 BRA `(.L_x_190) ;  /* 0xfffffffc00f08947 */ /* 0x010fea000383ffff */
[----:B------:R-:W-:Y:S05]  /*9900*/  BRA `(.L_x_191) ;  /* 0xffffffbc007c7947 */ /* 0x000fea000383ffff */
.L_x_100:
[----:B-1----:R1:W2:Y:S02]  /*9910*/  SYNCS.PHASECHK.TRANS64.TRYWAIT P0, [R3+URZ+0x80], R0 ;  /* 0x00008000030075a7 */ /* 0x0022a400080011ff */
[----:B--2---:R-:W-:Y:S05]  /*9920*/  @!P0 NANOSLEEP.SYNCS 0x989680 ;  /* 0x009896800000895d */ /* 0x004fea0003900000 */
[----:B------:R-:W2:Y:S02]  /*9930*/  @!P0 SYNCS.PHASECHK.TRANS64 P0, [R3+URZ+0x80], R0 ;  /* 0x00008000030085a7 */ /* 0x000ea400080010ff */
[----:B--2---:R-:W-:Y:S05]  /*9940*/  @!P0 BRA `(.L_x_100) ;  /* 0xfffffffc00f08947 */ /* 0x004fea000383ffff */
[----:B------:R-:W-:Y:S05]  /*9950*/  BRA `(.L_x_192) ;  /* 0xffffffc000487947 */ /* 0x000fea000383ffff */
.L_x_111:
[----:B-1----:R-:W-:Y:S04]  /*9960*/  MOV R2, UR43 ;  /* 0x0000002b00027c02 */ /* 0x002fe80008000f00 */
[----:B------:R1:W2:Y:S03]  /*9970*/  SYNCS.PHASECHK.TRANS64.TRYWAIT P1, [R2+URZ+0x30], R3 ;  /* 0x00003003020075a7 */ /* 0x0002a600080211ff */
[----:B--2---:R-:W-:Y:S05]  /*9980*/  @!P1 NANOSLEEP.SYNCS 0x989680 ;  /* 0x009896800000995d */ /* 0x004fea0003900000 */
[----:B------:R-:W2:Y:S02]  /*9990*/  @!P1 SYNCS.PHASECHK.TRANS64 P1, [R2+URZ+0x30], R3 ;  /* 0x00003003020095a7 */ /* 0x000ea400080210ff */
[----:B--2---:R-:W-:Y:S05]  /*99a0*/  @!P1 BRA `(.L_x_111) ;  /* 0xfffffffc00ec9947 */ /* 0x004fea000383ffff */
[----:B------:R-:W-:Y:S05]  /*99b0*/  BRA `(.L_x_110) ;  /* 0xffffffcc00b47947 */ /* 0x000fea000383ffff */
.L_x_113:
[----:B-1----:R1:W4:Y:S02]  /*99c0*/  SYNCS.PHASECHK.TRANS64.TRYWAIT P0, [R53+URZ+0xa0], R0 ;  /* 0x0000a000350075a7 */ /* 0x00232400080011ff */
[----:B----4-:R-:W-:Y:S05]  /*99d0*/  @!P0 NANOSLEEP.SYNCS 0x989680 ;  /* 0x009896800000895d */ /* 0x010fea0003900000 */
[----:B------:R-:W4:Y:S02]  /*99e0*/  @!P0 SYNCS.PHASECHK.TRANS64 P0, [R53+URZ+0xa0], R0 ;  /* 0x0000a000350085a7 */ /* 0x000f2400080010ff */
[----:B----4-:R-:W-:Y:S05]  /*99f0*/  @!P0 BRA `(.L_x_113) ;  /* 0xfffffffc00f08947 */ /* 0x010fea000383ffff */
[----:B------:R-:W-:Y:S05]  /*9a00*/  BRA `(.L_x_112) ;  /* 0xffffffcc00d47947 */ /* 0x000fea000383ffff */
.L_x_122:
[----:B--2---:R2:W3:Y:S02]  /*9a10*/  SYNCS.PHASECHK.TRANS64.TRYWAIT P0, [R2+URZ+0x30], R0 ;  /* 0x00003000020075a7 */ /* 0x0044e400080011ff */
[----:B---3--:R-:W-:Y:S05]  /*9a20*/  @!P0 NANOSLEEP.SYNCS 0x989680 ;  /* 0x009896800000895d */ /* 0x008fea0003900000 */
[----:B------:R-:W3:Y:S02]  /*9a30*/  @!P0 SYNCS.PHASECHK.TRANS64 P0, [R2+URZ+0x30], R0 ;  /* 0x00003000020085a7 */ /* 0x000ee400080010ff */
[----:B---3--:R-:W-:Y:S05]  /*9a40*/  @!P0 BRA `(.L_x_122) ;  /* 0xfffffffc00f08947 */ /* 0x008fea000383ffff */
[----:B------:R-:W-:Y:S05]  /*9a50*/  BRA `(.L_x_121) ;  /* 0xffffffd400e47947 */ /* 0x000fea000383ffff */
.L_x_130:
[----:B--2---:R2:W3:Y:S02]  /*9a60*/  SYNCS.PHASECHK.TRANS64.TRYWAIT P0, [R2+URZ+0x30], R4 ;  /* 0x00003004020075a7 */ /* 0x0044e400080011ff */
[----:B---3--:R-:W-:Y:S05]  /*9a70*/  @!P0 NANOSLEEP.SYNCS 0x989680 ;  /* 0x009896800000895d */ /* 0x008fea0003900000 */
[----:B------:R-:W3:Y:S02]  /*9a80*/  @!P0 SYNCS.PHASECHK.TRANS64 P0, [R2+URZ+0x30], R4 ;  /* 0x00003004020085a7 */ /* 0x000ee400080010ff */
[----:B---3--:R-:W-:Y:S05]  /*9a90*/  @!P0 BRA `(.L_x_130) ;  /* 0xfffffffc00f08947 */ /* 0x008fea000383ffff */
[----:B------:R-:W-:Y:S05]  /*9aa0*/  BRA `(.L_x_129) ;  /* 0xffffffe000047947 */ /* 0x000fea000383ffff */
.L_x_138:
[----:B--2---:R2:W3:Y:S02]  /*9ab0*/  SYNCS.PHASECHK.TRANS64.TRYWAIT P0, [R3+URZ+0x30], R0 ;  /* 0x00003000030075a7 */ /* 0x0044e400080011ff */
[----:B---3--:R-:W-:Y:S05]  /*9ac0*/  @!P0 NANOSLEEP.SYNCS 0x989680 ;  /* 0x009896800000895d */ /* 0x008fea0003900000 */
[----:B------:R-:W3:Y:S02]  /*9ad0*/  @!P0 SYNCS.PHASECHK.TRANS64 P0, [R3+URZ+0x30], R0 ;  /* 0x00003000030085a7 */ /* 0x000ee400080010ff */
[----:B---3--:R-:W-:Y:S05]  /*9ae0*/  @!P0 BRA `(.L_x_138) ;  /* 0xfffffffc00f08947 */ /* 0x008fea000383ffff */
[----:B------:R-:W-:Y:S05]  /*9af0*/  BRA `(.L_x_137) ;  /* 0xffffffe800247947 */ /* 0x000fea000383ffff */
        .weak           $__internal_0_$__cuda_sm10x_tcgen05_guardrail_trap_col_being_dealloced_not_returned_by_alloc
        .type           $__internal_0_$__cuda_sm10x_tcgen05_guardrail_trap_col_being_dealloced_not_returned_by_alloc,@function
        .size           $__internal_0_$__cuda_sm10x_tcgen05_guardrail_trap_col_being_dealloced_not_returned_by_alloc,($__internal_1_$__cuda_sm10x_tcgen05_guardrail_trap_phase_invalid_during_alloc - $__internal_0_$__cuda_sm10x_tcgen05_guardrail_trap_col_being_dealloced_not_returned_by_alloc)
$__internal_0_$__cuda_sm10x_tcgen05_guardrail_trap_col_being_dealloced_not_returned_by_alloc:
[----:B------:R-:W-:Y:S05]  /*9b00*/  BPT.TRAP 0x1 ;  /* 0x000000040000795c */ /* 0x000fea0000300000 */
[----:B------:R-:W-:-:S04]  /*9b10*/  HFMA2 R3, -RZ, RZ, 0, 0 ;  /* 0x00000000ff037431 */ /* 0x000fc800000001ff */
[----:B------:R-:W-:Y:S05]  /*9b20*/  RET.REL.NODEC R2 `(_ZN7cutlass13device_kernelINS_4gemm6kernel13GemmUniversalIN4cute5tupleIJiiiiEEENS1_10collective13CollectiveMmaINS1_35MainloopSm100TmaUmmaWarpSpecializedILi3ELi2ELi4ENS5_IJNS4_1CILi8EEENSA_ILi1EEESC_EEEEENS5_IJNSA_ILi128EEESF_NSA_ILi64EEEEEENS_6half_tENS5_IJlSC_lEEESI_SJ_NS4_8TiledMMAINS4_8MMA_AtomIJNS4_26SM100_MMA_F16BF16_2x1SM_SSISI_SI_fLi128ELi128ELNS4_4UMMA5MajorE0ELSO_0ELNSN_7ScaleInE0ELSP_0EEEEEENS4_6LayoutINS5_IJSC_SC_SC_EEENS5_IJNSA_ILi0EEESU_SU_EEEEENS5_IJNS4_10UnderscoreESX_SX_EEEEENS4_18SM100_TMA_2SM_LOADENS4_14ComposedLayoutINS4_7SwizzleILi3ELi4ELi3EEENS4_18smem_ptr_flag_bitsILi16EEENSS_INS5_IJSB_SG_EEENS5_IJSG_SC_EEEEEEEvNS4_8identityENS4_28SM100_TMA_2SM_LOAD_MULTICASTES19_vS1A_EENS_8epilogue10collective18CollectiveEpilogueINS1D_23Sm100TmaWarpSpecializedILi4ELi2ELi16ELb1ELb0EEEJNS5_IJSG_SF_SG_EEENS5_IJNSS_ISG_SC_EENSS_INS5_IJNSA_ILi16EEENSA_ILi2EEEEEENS5_IJSC_SG_EEEEEEEESI_SJ_SI_SJ_NS1D_6fusion15FusionCallbacksIS1H_NS1Q_17LinearCombinationISI_fSI_fLNS_15FloatRoundStyleE2EEES1I_S1P_JEEENS4_5SM1004TMEM4LOAD26SM100_TMEM_LOAD_32dp32b16xENS4_13SM90_TMA_LOADENS11_INS12_ILi1ELi4ELi3EEES15_NSS_INS5_IJSB_S1K_EEENS5_IJS1K_SC_EEEEEEENS4_39AutoVectorizingCopyWithAssumedAlignmentILi128EEENS4_14SM90_TMA_STOREES25_S27_S27_EEEvvEEEEvNT_6ParamsE) ;  /* 0xffffff6402347950 */ /* 0x000fea0003c3ffff */
        .weak           $__internal_1_$__cuda_sm10x_tcgen05_guardrail_trap_phase_invalid_during_alloc
        .type           $__internal_1_$__cuda_sm10x_tcgen05_guardrail_trap_phase_invalid_during_alloc,@function
        .size           $__internal_1_$__cuda_sm10x_tcgen05_guardrail_trap_phase_invalid_during_alloc,($__internal_2_$__cuda_sm10x_tcgen05_guardrail_trap_unallocated_columns_being_dealloced - $__internal_1_$__cuda_sm10x_tcgen05_guardrail_trap_phase_invalid_during_alloc)
$__internal_1_$__cuda_sm10x_tcgen05_guardrail_trap_phase_invalid_during_alloc:
[----:B------:R-:W-:Y:S05]  /*9b30*/  BPT.TRAP 0x1 ;  /* 0x000000040000795c */ /* 0x000fea0000300000 */
[----:B------:R-:W-:-:S04]  /*9b40*/  MOV R5, 0x0 ;  /* 0x0000000000057802 */ /* 0x000fc80000000f00 */
[----:B------:R-:W-:Y:S05]  /*9b50*/  RET.REL.NODEC R4 `(_ZN7cutlass13device_kernelINS_4gemm6kernel13GemmUniversalIN4cute5tupleIJiiiiEEENS1_10collective13CollectiveMmaINS1_35MainloopSm100TmaUmmaWarpSpecializedILi3ELi2ELi4ENS5_IJNS4_1CILi8EEENSA_ILi1EEESC_EEEEENS5_IJNSA_ILi128EEESF_NSA_ILi64EEEEEENS_6half_tENS5_IJlSC_lEEESI_SJ_NS4_8TiledMMAINS4_8MMA_AtomIJNS4_26SM100_MMA_F16BF16_2x1SM_SSISI_SI_fLi128ELi128ELNS4_4UMMA5MajorE0ELSO_0ELNSN_7ScaleInE0ELSP_0EEEEEENS4_6LayoutINS5_IJSC_SC_SC_EEENS5_IJNSA_ILi0EEESU_SU_EEEEENS5_IJNS4_10UnderscoreESX_SX_EEEEENS4_18SM100_TMA_2SM_LOADENS4_14ComposedLayoutINS4_7SwizzleILi3ELi4ELi3EEENS4_18smem_ptr_flag_bitsILi16EEENSS_INS5_IJSB_SG_EEENS5_IJSG_SC_EEEEEEEvNS4_8identityENS4_28SM100_TMA_2SM_LOAD_MULTICASTES19_vS1A_EENS_8epilogue10collective18CollectiveEpilogueINS1D_23Sm100TmaWarpSpecializedILi4ELi2ELi16ELb1ELb0EEEJNS5_IJSG_SF_SG_EEENS5_IJNSS_ISG_SC_EENSS_INS5_IJNSA_ILi16EEENSA_ILi2EEEEEENS5_IJSC_SG_EEEEEEEESI_SJ_SI_SJ_NS1D_6fusion15FusionCallbacksIS1H_NS1Q_17LinearCombinationISI_fSI_fLNS_15FloatRoundStyleE2EEES1I_S1P_JEEENS4_5SM1004TMEM4LOAD26SM100_TMEM_LOAD_32dp32b16xENS4_13SM90_TMA_LOADENS11_INS12_ILi1ELi4ELi3EEES15_NSS_INS5_IJSB_S1K_EEENS5_IJS1K_SC_EEEEEEENS4_39AutoVectorizingCopyWithAssumedAlignmentILi128EEENS4_14SM90_TMA_STOREES25_S27_S27_EEEvvEEEEvNT_6ParamsE) ;  /* 0xffffff6404287950 */ /* 0x000fea0003c3ffff */
        .weak           $__internal_2_$__cuda_sm10x_tcgen05_guardrail_trap_unallocated_columns_being_dealloced
        .type           $__internal_2_$__cuda_sm10x_tcgen05_guardrail_trap_unallocated_columns_being_dealloced,@function
        .size           $__internal_2_$__cuda_sm10x_tcgen05_guardrail_trap_unallocated_columns_being_dealloced,(.L_x_194 - $__internal_2_$__cuda_sm10x_tcgen05_guardrail_trap_unallocated_columns_being_dealloced)
$__internal_2_$__cuda_sm10x_tcgen05_guardrail_trap_unallocated_columns_being_dealloced:
[----:B------:R-:W-:Y:S05]  /*9b60*/  BPT.TRAP 0x1 ;  /* 0x000000040000795c */ /* 0x000fea0000300000 */
[----:B------:R-:W-:-:S04]  /*9b70*/  HFMA2 R3, -RZ, RZ, 0, 0 ;  /* 0x00000000ff037431 */ /* 0x000fc800000001ff */
[----:B------:R-:W-:Y:S05]  /*9b80*/  RET.REL.NODEC R2 `(_ZN7cutlass13device_kernelINS_4gemm6kernel13GemmUniversalIN4cute5tupleIJiiiiEEENS1_10collective13CollectiveMmaINS1_35MainloopSm100TmaUmmaWarpSpecializedILi3ELi2ELi4ENS5_IJNS4_1CILi8EEENSA_ILi1EEESC_EEEEENS5_IJNSA_ILi128EEESF_NSA_ILi64EEEEEENS_6half_tENS5_IJlSC_lEEESI_SJ_NS4_8TiledMMAINS4_8MMA_AtomIJNS4_26SM100_MMA_F16BF16_2x1SM_SSISI_SI_fLi128ELi128ELNS4_4UMMA5MajorE0ELSO_0ELNSN_7ScaleInE0ELSP_0EEEEEENS4_6LayoutINS5_IJSC_SC_SC_EEENS5_IJNSA_ILi0EEESU_SU_EEEEENS5_IJNS4_10UnderscoreESX_SX_EEEEENS4_18SM100_TMA_2SM_LOADENS4_14ComposedLayoutINS4_7SwizzleILi3ELi4ELi3EEENS4_18smem_ptr_flag_bitsILi16EEENSS_INS5_IJSB_SG_EEENS5_IJSG_SC_EEEEEEEvNS4_8identityENS4_28SM100_TMA_2SM_LOAD_MULTICASTES19_vS1A_EENS_8epilogue10collective18CollectiveEpilogueINS1D_23Sm100TmaWarpSpecializedILi4ELi2ELi16ELb1ELb0EEEJNS5_IJSG_SF_SG_EEENS5_IJNSS_ISG_SC_EENSS_INS5_IJNSA_ILi16EEENSA_ILi2EEEEEENS5_IJSC_SG_EEEEEEEESI_SJ_SI_SJ_NS1D_6fusion15FusionCallbacksIS1H_NS1Q_17LinearCombinationISI_fSI_fLNS_15FloatRoundStyleE2EEES1I_S1P_JEEENS4_5SM1004TMEM4LOAD26SM100_TMEM_LOAD_32dp32b16xENS4_13SM90_TMA_LOADENS11_INS12_ILi1ELi4ELi3EEES15_NSS_INS5_IJSB_S1K_EEENS5_IJS1K_SC_EEEEEEENS4_39AutoVectorizingCopyWithAssumedAlignmentILi128EEENS4_14SM90_TMA_STOREES25_S27_S27_EEEvvEEEEvNT_6ParamsE) ;  /* 0xffffff64021c7950 */ /* 0x000fea0003c3ffff */
.L_x_193:
[----:B------:R-:W-:-:S00]  /*9b90*/  BRA `(.L_x_193) ;  /* 0xfffffffc00fc7947 */ /* 0x000fc0000383ffff */
[----:B------:R-:W-:-:S00]  /*9ba0*/  NOP ;  /* 0x0000000000007918 */ /* 0x000fc00000000000 */
        /* <DEDUP_REMOVED lines=13> */
.L_x_194:


//--------------------- .nv.global.init           --------------------------
	.section	.nv.global.init,"aw",@progbits
.nv.global.init:
	.type		$str$27,@object
	.size		$str$27,($str$28 - $str$27)
$str$27:
        /*0000*/ 	.byte	0x28, 0x61, 0x64, 0x64, 0x72, 0x65, 0x73, 0x73, 0x20, 0x26, 0x20, 0x6d, 0x61, 0x73, 0x6b, 0x29
        /*0010*/ 	.byte	0x20, 0x3d, 0x3d, 0x20, 0x30, 0x00
	.type		$str$28,@object
	.size		$str$28,($str$26 - $str$28)
$str$28:
        /*0016*/ 	.byte	0x2f, 0x74, 0x6d, 0x70, 0x2f, 0x63, 0x75, 0x74, 0x6c, 0x61, 0x73, 0x73, 0x5f, 0x73, 0x77, 0x65
        /*0026*/ 	.byte	0x65, 0x70, 0x5f, 0x73, 0x72, 0x63, 0x2f, 0x69, 0x6e, 0x63, 0x6c, 0x75, 0x64, 0x65, 0x2f, 0x63
        /*0036*/ 	.byte	0x75, 0x74, 0x65, 0x2f, 0x70, 0x6f, 0x69, 0x6e, 0x74, 0x65, 0x72, 0x5f, 0x66, 0x6c, 0x61, 0x67
        /*0046*/ 	.byte	0x67, 0x65, 0x64, 0x2e, 0x68, 0x70, 0x70, 0x00
	.type		$str$26,@object
	.size		$str$26,($str$25 - $str$26)
$str$26:
        /*004e*/ 	.byte	0x2f, 0x74, 0x6d, 0x70, 0x2f, 0x63, 0x75, 0x74, 0x6c, 0x61, 0x73, 0x73, 0x5f, 0x73, 0x77, 0x65
        /*005e*/ 	.byte	0x65, 0x70, 0x5f, 0x73, 0x72, 0x63, 0x2f, 0x69, 0x6e, 0x63, 0x6c, 0x75, 0x64, 0x65, 0x2f, 0x63
        /*006e*/ 	.byte	0x75, 0x74, 0x65, 0x2f, 0x61, 0x74, 0x6f, 0x6d, 0x2f, 0x63, 0x6f, 0x70, 0x79, 0x5f, 0x74, 0x72
        /*007e*/ 	.byte	0x61, 0x69, 0x74, 0x73, 0x5f, 0x73, 0x6d, 0x31, 0x30, 0x30, 0x2e, 0x68, 0x70, 0x70, 0x00
	.type		$str$25,@object
	.size		$str$25,(__unnamed_1 - $str$25)
$str$25:
        /*008d*/ 	.byte	0x28, 0x28, 0x75, 0x69, 0x6e, 0x74, 0x33, 0x32, 0x5f, 0x74, 0x28, 0x74, 0x68, 0x72, 0x65, 0x61
        /*009d*/ 	.byte	0x64, 0x49, 0x64, 0x78, 0x2e, 0x78, 0x29, 0x20, 0x2f, 0x20, 0x33, 0x32, 0x29, 0x20, 0x25, 0x20
        /*00ad*/ 	.byte	0x34, 0x29, 0x20, 0x3d, 0x3d, 0x20, 0x28, 0x28, 0x28, 0x74, 0x6d, 0x65, 0x6d, 0x5f, 0x61, 0x64
        /*00bd*/ 	.byte	0x64, 0x72, 0x20, 0x3e, 0x3e, 0x20, 0x31, 0x36, 0x29, 0x20, 0x2f, 0x20, 0x33, 0x32, 0x29, 0x20
        /*00cd*/ 	.byte	0x25, 0x20, 0x34, 0x29, 0x00
	.type		__unnamed_1,@object
	.size		__unnamed_1,(__unnamed_2 - __unnamed_1)
__unnamed_1:
        /*00d2*/ 	.byte	0x61, 0x75, 0x74, 0x6f, 0x20, 0x63, 0x75, 0x74, 0x65, 0x3a, 0x3a, 0x61, 0x73, 0x5f, 0x70, 0x6f
        /* <DEDUP_REMOVED lines=24> */
        /*0262*/ 	.byte	0x34, 0x38, 0x3e, 0x3e, 0x3e, 0x3e, 0x5d, 0x00
	.type		__unnamed_2,@object
	.size		__unnamed_2,(.L_2 - __unnamed_2)
__unnamed_2:
        /* <DEDUP_REMOVED lines=40> */
        /*04ea*/ 	.byte	0x3a, 0x3a, 0x43, 0x3c, 0x30, 0x3e, 0x3e, 0x3e, 0x3e, 0x5d, 0x00
.L_2:


//--------------------- .nv.shared._ZN7cutlass13device_kernelINS_4gemm6kernel13GemmUniversalIN4cute5tupleIJiiiiEEENS1_10collective13CollectiveMmaINS1_35MainloopSm100TmaUmmaWarpSpecializedILi3ELi2ELi4ENS5_IJNS4_1CILi8EEENSA_ILi1EEESC_EEEEENS5_IJNSA_ILi128EEESF_NSA_ILi64EEEEEENS_6half_tENS5_IJlSC_lEEESI_SJ_NS4_8TiledMMAINS4_8MMA_AtomIJNS4_26SM100_MMA_F16BF16_2x1SM_SSISI_SI_fLi128ELi128ELNS4_4UMMA5MajorE0ELSO_0ELNSN_7ScaleInE0ELSP_0EEEEEENS4_6LayoutINS5_IJSC_SC_SC_EEENS5_IJNSA_ILi0EEESU_SU_EEEEENS5_IJNS4_10UnderscoreESX_SX_EEEEENS4_18SM100_TMA_2SM_LOADENS4_14ComposedLayoutINS4_7SwizzleILi3ELi4ELi3EEENS4_18smem_ptr_flag_bitsILi16EEENSS_INS5_IJSB_SG_EEENS5_IJSG_SC_EEEEEEEvNS4_8identityENS4_28SM100_TMA_2SM_LOAD_MULTICASTES19_vS1A_EENS_8epilogue10collective18CollectiveEpilogueINS1D_23Sm100TmaWarpSpecializedILi4ELi2ELi16ELb1ELb0EEEJNS5_IJSG_SF_SG_EEENS5_IJNSS_ISG_SC_EENSS_INS5_IJNSA_ILi16EEENSA_ILi2EEEEEENS5_IJSC_SG_EEEEEEEESI_SJ_SI_SJ_NS1D_6fusion15FusionCallbacksIS1H_NS1Q_17LinearCombinationISI_fSI_fLNS_15FloatRoundStyleE2EEES1I_S1P_JEEENS4_5SM1004TMEM4LOAD26SM100_TMEM_LOAD_32dp32b16xENS4_13SM90_TMA_LOADENS11_INS12_ILi1ELi4ELi3EEES15_NSS_INS5_IJSB_S1K_EEENS5_IJS1K_SC_EEEEEEENS4_39AutoVectorizingCopyWithAssumedAlignmentILi128EEENS4_14SM90_TMA_STOREES25_S27_S27_EEEvvEEEEvNT_6ParamsE --------------------------
	.section	.nv.shared._ZN7cutlass13device_kernelINS_4gemm6kernel13GemmUniversalIN4cute5tupleIJiiiiEEENS1_10collective13CollectiveMmaINS1_35MainloopSm100TmaUmmaWarpSpecializedILi3ELi2ELi4ENS5_IJNS4_1CILi8EEENSA_ILi1EEESC_EEEEENS5_IJNSA_ILi128EEESF_NSA_ILi64EEEEEENS_6half_tENS5_IJlSC_lEEESI_SJ_NS4_8TiledMMAINS4_8MMA_AtomIJNS4_26SM100_MMA_F16BF16_2x1SM_SSISI_SI_fLi128ELi128ELNS4_4UMMA5MajorE0ELSO_0ELNSN_7ScaleInE0ELSP_0EEEEEENS4_6LayoutINS5_IJSC_SC_SC_EEENS5_IJNSA_ILi0EEESU_SU_EEEEENS5_IJNS4_10UnderscoreESX_SX_EEEEENS4_18SM100_TMA_2SM_LOADENS4_14ComposedLayoutINS4_7SwizzleILi3ELi4ELi3EEENS4_18smem_ptr_flag_bitsILi16EEENSS_INS5_IJSB_SG_EEENS5_IJSG_SC_EEEEEEEvNS4_8identityENS4_28SM100_TMA_2SM_LOAD_MULTICASTES19_vS1A_EENS_8epilogue10collective18CollectiveEpilogueINS1D_23Sm100TmaWarpSpecializedILi4ELi2ELi16ELb1ELb0EEEJNS5_IJSG_SF_SG_EEENS5_IJNSS_ISG_SC_EENSS_INS5_IJNSA_ILi16EEENSA_ILi2EEEEEENS5_IJSC_SG_EEEEEEEESI_SJ_SI_SJ_NS1D_6fusion15FusionCallbacksIS1H_NS1Q_17LinearCombinationISI_fSI_fLNS_15FloatRoundStyleE2EEES1I_S1P_JEEENS4_5SM1004TMEM4LOAD26SM100_TMEM_LOAD_32dp32b16xENS4_13SM90_TMA_LOADENS11_INS12_ILi1ELi4ELi3EEES15_NSS_INS5_IJSB_S1K_EEENS5_IJS1K_SC_EEEEEEENS4_39AutoVectorizingCopyWithAssumedAlignmentILi128EEENS4_14SM90_TMA_STOREES25_S27_S27_EEEvvEEEEvNT_6ParamsE,"aw",@nobits
	.sectionflags	@""
	.align	16
	.zero		1024


//--------------------- .nv.shared.reserved.0     --------------------------
	.section	.nv.shared.reserved.0,"aw",@nobits
	.weak		__nv_reservedSMEM_offset_0_alias
	.size		__nv_reservedSMEM_offset_0_alias, 0, 64
	.other		__nv_reservedSMEM_offset_0_alias,@"STO_CUDA_RESERVED_SHARED STV_DEFAULT"
__nv_reservedSMEM_offset_0_alias:
	.zero		0
.nv.shared.reserved.0:
	.zero		64
	.weak		__nv_reservedSMEM_tcgen05_partition
	.type		__nv_reservedSMEM_tcgen05_partition,@object
	.size		__nv_reservedSMEM_tcgen05_partition,(.L_0 - __nv_reservedSMEM_tcgen05_partition)
__nv_reservedSMEM_tcgen05_partition:
	.zero		32
.L_0:


//--------------------- .nv.global                --------------------------
	.section	.nv.global,"aw",@nobits
.nv.global:
	.type		_ZN40_INTERNAL_eb97cd44_4_k_cu_6d809165_415224cute1_E,@object
	.size		_ZN40_INTERNAL_eb97cd44_4_k_cu_6d809165_415224cute1_E,(_ZN40_INTERNAL_eb97cd44_4_k_cu_6d809165_415224cuda3std3__45__cpo6cbeginE - _ZN40_INTERNAL_eb97cd44_4_k_cu_6d809165_415224cute1_E)
_ZN40_INTERNAL_eb97cd44_4_k_cu_6d809165_415224cute1_E:
	.zero		1
	.type		_ZN40_INTERNAL_eb97cd44_4_k_cu_6d809165_415224cuda3std3__45__cpo6cbeginE,@object
	.size		_ZN40_INTERNAL_eb97cd44_4_k_cu_6d809165_415224cuda3std3__45__cpo6cbeginE,(_ZN40_INTERNAL_eb97cd44_4_k_cu_6d809165_415224cuda3std3__48in_placeE - _ZN40_INTERNAL_eb97cd44_4_k_cu_6d809165_415224cuda3std3__45__cpo6cbeginE)
_ZN40_INTERNAL_eb97cd44_4_k_cu_6d809165_415224cuda3std3__45__cpo6cbeginE:
	.zero		1
	.type		_ZN40_INTERNAL_eb97cd44_4_k_cu_6d809165_415224cuda3std3__48in_placeE,@object
	.size		_ZN40_INTERNAL_eb97cd44_4_k_cu_6d809165_415224cuda3std3__48in_placeE,(_ZN40_INTERNAL_eb97cd44_4_k_cu_6d809165_415224cuda3std6ranges3__45__cpo9iter_moveE - _ZN40_INTERNAL_eb97cd44_4_k_cu_6d809165_415224cuda3std3__48in_placeE)
_ZN40_INTERNAL_eb97cd44_4_k_cu_6d809165_415224cuda3std3__48in_placeE:
	.zero		1
	.type		_ZN40_INTERNAL_eb97cd44_4_k_cu_6d809165_415224cuda3std6ranges3__45__cpo9iter_moveE,@object
	.size		_ZN40_INTERNAL_eb97cd44_4_k_cu_6d809165_415224cuda3std6ranges3__45__cpo9iter_moveE,(_ZN40_INTERNAL_eb97cd44_4_k_cu_6d809165_415224cuda3std3__45__cpo5beginE - _ZN40_INTERNAL_eb97cd44_4_k_cu_6d809165_415224cuda3std6ranges3__45__cpo9iter_moveE)
_ZN40_INTERNAL_eb97cd44_4_k_cu_6d809165_415224cuda3std6ranges3__45__cpo9iter_moveE:
	.zero		1
	.type		_ZN40_INTERNAL_eb97cd44_4_k_cu_6d809165_415224cuda3std3__45__cpo5beginE,@object
	.size		_ZN40_INTERNAL_eb97cd44_4_k_cu_6d809165_415224cuda3std3__45__cpo5beginE,(_ZN40_INTERNAL_eb97cd44_4_k_cu_6d809165_415224cuda3std3__442_GLOBAL__N__eb97cd44_4_k_cu_6d809165_415226ignoreE - _ZN40_INTERNAL_eb97cd44_4_k_cu_6d809165_415224cuda3std3__45__cpo5beginE)
_ZN40_INTERNAL_eb97cd44_4_k_cu_6d809165_415224cuda3std3__45__cpo5beginE:
	.zero		1
	.type		_ZN40_INTERNAL_eb97cd44_4_k_cu_6d809165_415224cuda3std3__442_GLOBAL__N__eb97cd44_4_k_cu_6d809165_415226ignoreE,@object
	.size		_ZN40_INTERNAL_eb97cd44_4_k_cu_6d809165_415224cuda3std3__442_GLOBAL__N__eb97cd44_4_k_cu_6d809165_415226ignoreE,(_ZN40_INTERNAL_eb97cd44_4_k_cu_6d809165_415224cute7productE - _ZN40_INTERNAL_eb97cd44_4_k_cu_6d809165_415224cuda3std3__442_GLOBAL__N__eb97cd44_4_k_cu_6d809165_415226ignoreE)
_ZN40_INTERNAL_eb97cd44_4_k_cu_6d809165_415224cuda3std3__442_GLOBAL__N__eb97cd44_4_k_cu_6d809165_415226ignoreE:
	.zero		1
	.type		_ZN40_INTERNAL_eb97cd44_4_k_cu_6d809165_415224cute7productE,@object
	.size		_ZN40_INTERNAL_eb97cd44_4_k_cu_6d809165_415224cute7productE,(_ZN40_INTERNAL_eb97cd44_4_k_cu_6d809165_415224cuda3std3__45__cpo3endE - _ZN40_INTERNAL_eb97cd44_4_k_cu_6d809165_415224cute7productE)
_ZN40_INTERNAL_eb97cd44_4_k_cu_6d809165_415224cute7productE:
	.zero		1
	.type		_ZN40_INTERNAL_eb97cd44_4_k_cu_6d809165_415224cuda3std3__45__cpo3endE,@object
	.size		_ZN40_INTERNAL_eb97cd44_4_k_cu_6d809165_415224cuda3std3__45__cpo3endE,(_ZN40_INTERNAL_eb97cd44_4_k_cu_6d809165_415224cuda3std3__419piecewise_constructE - _ZN40_INTERNAL_eb97cd44_4_k_cu_6d809165_415224cuda3std3__45__cpo3endE)
_ZN40_INTERNAL_eb97cd44_4_k_cu_6d809165_415224cuda3std3__45__cpo3endE:
	.zero		1
	.type		_ZN40_INTERNAL_eb97cd44_4_k_cu_6d809165_415224cuda3std3__419piecewise_constructE,@object
	.size		_ZN40_INTERNAL_eb97cd44_4_k_cu_6d809165_415224cuda3std3__419piecewise_constructE,(_ZN40_INTERNAL_eb97cd44_4_k_cu_6d809165_415224cuda3std3__45__cpo4cendE - _ZN40_INTERNAL_eb97cd44_4_k_cu_6d809165_415224cuda3std3__419piecewise_constructE)
_ZN40_INTERNAL_eb97cd44_4_k_cu_6d809165_415224cuda3std3__419piecewise_constructE:
	.zero		1
	.type		_ZN40_INTERNAL_eb97cd44_4_k_cu_6d809165_415224cuda3std3__45__cpo4cendE,@object
	.size		_ZN40_INTERNAL_eb97cd44_4_k_cu_6d809165_415224cuda3std3__45__cpo4cendE,(_ZN40_INTERNAL_eb97cd44_4_k_cu_6d809165_415224cuda3std6ranges3__45__cpo4swapE - _ZN40_INTERNAL_eb97cd44_4_k_cu_6d809165_415224cuda3std3__45__cpo4cendE)
_ZN40_INTERNAL_eb97cd44_4_k_cu_6d809165_415224cuda3std3__45__cpo4cendE:
	.zero		1
	.type		_ZN40_INTERNAL_eb97cd44_4_k_cu_6d809165_415224cuda3std6ranges3__45__cpo4swapE,@object
	.size		_ZN40_INTERNAL_eb97cd44_4_k_cu_6d809165_415224cuda3std6ranges3__45__cpo4swapE,(.L_10 - _ZN40_INTERNAL_eb97cd44_4_k_cu_6d809165_415224cuda3std6ranges3__45__cpo4swapE)
_ZN40_INTERNAL_eb97cd44_4_k_cu_6d809165_415224cuda3std6ranges3__45__cpo4swapE:
	.zero		1
.L_10:


//--------------------- .nv.constant0._ZN7cutlass13device_kernelINS_4gemm6kernel13GemmUniversalIN4cute5tupleIJiiiiEEENS1_10collective13CollectiveMmaINS1_35MainloopSm100TmaUmmaWarpSpecializedILi3ELi2ELi4ENS5_IJNS4_1CILi8EEENSA_ILi1EEESC_EEEEENS5_IJNSA_ILi128EEESF_NSA_ILi64EEEEEENS_6half_tENS5_IJlSC_lEEESI_SJ_NS4_8TiledMMAINS4_8MMA_AtomIJNS4_26SM100_MMA_F16BF16_2x1SM_SSISI_SI_fLi128ELi128ELNS4_4UMMA5MajorE0ELSO_0ELNSN_7ScaleInE0ELSP_0EEEEEENS4_6LayoutINS5_IJSC_SC_SC_EEENS5_IJNSA_ILi0EEESU_SU_EEEEENS5_IJNS4_10UnderscoreESX_SX_EEEEENS4_18SM100_TMA_2SM_LOADENS4_14ComposedLayoutINS4_7SwizzleILi3ELi4ELi3EEENS4_18smem_ptr_flag_bitsILi16EEENSS_INS5_IJSB_SG_EEENS5_IJSG_SC_EEEEEEEvNS4_8identityENS4_28SM100_TMA_2SM_LOAD_MULTICASTES19_vS1A_EENS_8epilogue10collective18CollectiveEpilogueINS1D_23Sm100TmaWarpSpecializedILi4ELi2ELi16ELb1ELb0EEEJNS5_IJSG_SF_SG_EEENS5_IJNSS_ISG_SC_EENSS_INS5_IJNSA_ILi16EEENSA_ILi2EEEEEENS5_IJSC_SG_EEEEEEEESI_SJ_SI_SJ_NS1D_6fusion15FusionCallbacksIS1H_NS1Q_17LinearCombinationISI_fSI_fLNS_15FloatRoundStyleE2EEES1I_S1P_JEEENS4_5SM1004TMEM4LOAD26SM100_TMEM_LOAD_32dp32b16xENS4_13SM90_TMA_LOADENS11_INS12_ILi1ELi4ELi3EEES15_NSS_INS5_IJSB_S1K_EEENS5_IJS1K_SC_EEEEEEENS4_39AutoVectorizingCopyWithAssumedAlignmentILi128EEENS4_14SM90_TMA_STOREES25_S27_S27_EEEvvEEEEvNT_6ParamsE --------------------------
	.section	.nv.constant0._ZN7cutlass13device_kernelINS_4gemm6kernel13GemmUniversalIN4cute5tupleIJiiiiEEENS1_10collective13CollectiveMmaINS1_35MainloopSm100TmaUmmaWarpSpecializedILi3ELi2ELi4ENS5_IJNS4_1CILi8EEENSA_ILi1EEESC_EEEEENS5_IJNSA_ILi128EEESF_NSA_ILi64EEEEEENS_6half_tENS5_IJlSC_lEEESI_SJ_NS4_8TiledMMAINS4_8MMA_AtomIJNS4_26SM100_MMA_F16BF16_2x1SM_SSISI_SI_fLi128ELi128ELNS4_4UMMA5MajorE0ELSO_0ELNSN_7ScaleInE0ELSP_0EEEEEENS4_6LayoutINS5_IJSC_SC_SC_EEENS5_IJNSA_ILi0EEESU_SU_EEEEENS5_IJNS4_10UnderscoreESX_SX_EEEEENS4_18SM100_TMA_2SM_LOADENS4_14ComposedLayoutINS4_7SwizzleILi3ELi4ELi3EEENS4_18smem_ptr_flag_bitsILi16EEENSS_INS5_IJSB_SG_EEENS5_IJSG_SC_EEEEEEEvNS4_8identityENS4_28SM100_TMA_2SM_LOAD_MULTICASTES19_vS1A_EENS_8epilogue10collective18CollectiveEpilogueINS1D_23Sm100TmaWarpSpecializedILi4ELi2ELi16ELb1ELb0EEEJNS5_IJSG_SF_SG_EEENS5_IJNSS_ISG_SC_EENSS_INS5_IJNSA_ILi16EEENSA_ILi2EEEEEENS5_IJSC_SG_EEEEEEEESI_SJ_SI_SJ_NS1D_6fusion15FusionCallbacksIS1H_NS1Q_17LinearCombinationISI_fSI_fLNS_15FloatRoundStyleE2EEES1I_S1P_JEEENS4_5SM1004TMEM4LOAD26SM100_TMEM_LOAD_32dp32b16xENS4_13SM90_TMA_LOADENS11_INS12_ILi1ELi4ELi3EEES15_NSS_INS5_IJSB_S1K_EEENS5_IJS1K_SC_EEEEEEENS4_39AutoVectorizingCopyWithAssumedAlignmentILi128EEENS4_14SM90_TMA_STOREES25_S27_S27_EEEvvEEEEvNT_6ParamsE,"a",@progbits
	.sectionflags	@""
	.align	4
.nv.constant0._ZN7cutlass13device_kernelINS_4gemm6kernel13GemmUniversalIN4cute5tupleIJiiiiEEENS1_10collective13CollectiveMmaINS1_35MainloopSm100TmaUmmaWarpSpecializedILi3ELi2ELi4ENS5_IJNS4_1CILi8EEENSA_ILi1EEESC_EEEEENS5_IJNSA_ILi128EEESF_NSA_ILi64EEEEEENS_6half_tENS5_IJlSC_lEEESI_SJ_NS4_8TiledMMAINS4_8MMA_AtomIJNS4_26SM100_MMA_F16BF16_2x1SM_SSISI_SI_fLi128ELi128ELNS4_4UMMA5MajorE0ELSO_0ELNSN_7ScaleInE0ELSP_0EEEEEENS4_6LayoutINS5_IJSC_SC_SC_EEENS5_IJNSA_ILi0EEESU_SU_EEEEENS5_IJNS4_10UnderscoreESX_SX_EEEEENS4_18SM100_TMA_2SM_LOADENS4_14ComposedLayoutINS4_7SwizzleILi3ELi4ELi3EEENS4_18smem_ptr_flag_bitsILi16EEENSS_INS5_IJSB_SG_EEENS5_IJSG_SC_EEEEEEEvNS4_8identityENS4_28SM100_TMA_2SM_LOAD_MULTICASTES19_vS1A_EENS_8epilogue10collective18CollectiveEpilogueINS1D_23Sm100TmaWarpSpecializedILi4ELi2ELi16ELb1ELb0EEEJNS5_IJSG_SF_SG_EEENS5_IJNSS_ISG_SC_EENSS_INS5_IJNSA_ILi16EEENSA_ILi2EEEEEENS5_IJSC_SG_EEEEEEEESI_SJ_SI_SJ_NS1D_6fusion15FusionCallbacksIS1H_NS1Q_17LinearCombinationISI_fSI_fLNS_15FloatRoundStyleE2EEES1I_S1P_JEEENS4_5SM1004TMEM4LOAD26SM100_TMEM_LOAD_32dp32b16xENS4_13SM90_TMA_LOADENS11_INS12_ILi1ELi4ELi3EEES15_NSS_INS5_IJSB_S1K_EEENS5_IJS1K_SC_EEEEEEENS4_39AutoVectorizingCopyWithAssumedAlignmentILi128EEENS4_14SM90_TMA_STOREES25_S27_S27_EEEvvEEEEvNT_6ParamsE:
	.zero		2944


//--------------------- SYMBOLS --------------------------

	.type		.nv.reservedSmem.offset0,@object
	.size		.nv.reservedSmem.offset0,0x4
	.type		.nv.reservedSmem.cap,@object
	.size		.nv.reservedSmem.cap,0x4
	.type		__assertfail,@function
